//
// Generated by NVIDIA NVVM Compiler
//
// Compiler Build ID: CL-36424714
// Cuda compilation tools, release 13.0, V13.0.88
// Based on NVVM 20.0.0
//

.version 9.0
.target sm_100
.address_size 64

	// .globl	_ZN5glisa19hilbertEncodeKernelEPKjS1_Pji

.visible .entry _ZN5glisa19hilbertEncodeKernelEPKjS1_Pji(
	.param .u64 .ptr .align 1 _ZN5glisa19hilbertEncodeKernelEPKjS1_Pji_param_0,
	.param .u64 .ptr .align 1 _ZN5glisa19hilbertEncodeKernelEPKjS1_Pji_param_1,
	.param .u64 .ptr .align 1 _ZN5glisa19hilbertEncodeKernelEPKjS1_Pji_param_2,
	.param .u32 _ZN5glisa19hilbertEncodeKernelEPKjS1_Pji_param_3
)
{
	.reg .pred 	%p<31>;
	.reg .b32 	%r<263>;
	.reg .b64 	%rd<11>;

	ld.param.u64 	%rd1, [_ZN5glisa19hilbertEncodeKernelEPKjS1_Pji_param_0];
	ld.param.u64 	%rd2, [_ZN5glisa19hilbertEncodeKernelEPKjS1_Pji_param_1];
	ld.param.u64 	%rd3, [_ZN5glisa19hilbertEncodeKernelEPKjS1_Pji_param_2];
	ld.param.u32 	%r2, [_ZN5glisa19hilbertEncodeKernelEPKjS1_Pji_param_3];
	mov.u32 	%r3, %ctaid.x;
	mov.u32 	%r4, %ntid.x;
	mov.u32 	%r5, %tid.x;
	mad.lo.s32 	%r1, %r3, %r4, %r5;
	setp.ge.s32 	%p1, %r1, %r2;
	@%p1 bra 	$L__BB0_2;
	cvta.to.global.u64 	%rd4, %rd1;
	cvta.to.global.u64 	%rd5, %rd2;
	cvta.to.global.u64 	%rd6, %rd3;
	mul.wide.s32 	%rd7, %r1, 4;
	add.s64 	%rd8, %rd4, %rd7;
	add.s64 	%rd9, %rd5, %rd7;
	ld.global.u32 	%r6, [%rd9];
	ld.global.u32 	%r7, [%rd8];
	shl.b32 	%r8, %r7, 16;
	shr.s32 	%r9, %r8, 31;
	and.b32  	%r10, %r7, 32768;
	setp.eq.s32 	%p2, %r10, 0;
	and.b32  	%r11, %r6, 32768;
	setp.eq.s32 	%p3, %r11, 0;
	shr.u32 	%r12, %r11, 15;
	xor.b32  	%r13, %r9, %r12;
	shl.b32 	%r14, %r13, 30;
	and.b32  	%r15, %r7, 32767;
	and.b32  	%r16, %r6, 32767;
	xor.b32  	%r17, %r15, 32767;
	xor.b32  	%r18, %r16, 32767;
	selp.b32 	%r19, %r15, %r17, %p2;
	selp.b32 	%r20, %r16, %r18, %p2;
	selp.b32 	%r21, %r20, %r15, %p3;
	selp.b32 	%r22, %r19, %r16, %p3;
	shl.b32 	%r23, %r21, 17;
	shr.s32 	%r24, %r23, 31;
	and.b32  	%r25, %r21, 16384;
	setp.eq.s32 	%p4, %r25, 0;
	and.b32  	%r26, %r22, 16384;
	setp.eq.s32 	%p5, %r26, 0;
	shr.u32 	%r27, %r22, 14;
	and.b32  	%r28, %r24, 3;
	xor.b32  	%r29, %r28, %r27;
	shl.b32 	%r30, %r29, 28;
	add.s32 	%r31, %r30, %r14;
	and.b32  	%r32, %r21, 16383;
	and.b32  	%r33, %r22, 16383;
	xor.b32  	%r34, %r32, 16383;
	xor.b32  	%r35, %r33, 16383;
	selp.b32 	%r36, %r32, %r34, %p4;
	selp.b32 	%r37, %r33, %r35, %p4;
	selp.b32 	%r38, %r37, %r32, %p5;
	selp.b32 	%r39, %r36, %r33, %p5;
	shl.b32 	%r40, %r38, 18;
	shr.s32 	%r41, %r40, 31;
	and.b32  	%r42, %r38, 8192;
	setp.eq.s32 	%p6, %r42, 0;
	and.b32  	%r43, %r39, 8192;
	setp.eq.s32 	%p7, %r43, 0;
	shr.u32 	%r44, %r39, 13;
	and.b32  	%r45, %r41, 3;
	xor.b32  	%r46, %r45, %r44;
	shl.b32 	%r47, %r46, 26;
	add.s32 	%r48, %r47, %r31;
	and.b32  	%r49, %r38, 8191;
	and.b32  	%r50, %r39, 8191;
	xor.b32  	%r51, %r49, 8191;
	xor.b32  	%r52, %r50, 8191;
	selp.b32 	%r53, %r49, %r51, %p6;
	selp.b32 	%r54, %r50, %r52, %p6;
	selp.b32 	%r55, %r54, %r49, %p7;
	selp.b32 	%r56, %r53, %r50, %p7;
	shl.b32 	%r57, %r55, 19;
	shr.s32 	%r58, %r57, 31;
	and.b32  	%r59, %r55, 4096;
	setp.eq.s32 	%p8, %r59, 0;
	and.b32  	%r60, %r56, 4096;
	setp.eq.s32 	%p9, %r60, 0;
	shr.u32 	%r61, %r56, 12;
	and.b32  	%r62, %r58, 3;
	xor.b32  	%r63, %r62, %r61;
	shl.b32 	%r64, %r63, 24;
	add.s32 	%r65, %r64, %r48;
	and.b32  	%r66, %r55, 4095;
	and.b32  	%r67, %r56, 4095;
	xor.b32  	%r68, %r66, 4095;
	xor.b32  	%r69, %r67, 4095;
	selp.b32 	%r70, %r66, %r68, %p8;
	selp.b32 	%r71, %r67, %r69, %p8;
	selp.b32 	%r72, %r71, %r66, %p9;
	selp.b32 	%r73, %r70, %r67, %p9;
	shl.b32 	%r74, %r72, 20;
	shr.s32 	%r75, %r74, 31;
	and.b32  	%r76, %r72, 2048;
	setp.eq.s32 	%p10, %r76, 0;
	and.b32  	%r77, %r73, 2048;
	setp.eq.s32 	%p11, %r77, 0;
	shr.u32 	%r78, %r73, 11;
	and.b32  	%r79, %r75, 3;
	xor.b32  	%r80, %r79, %r78;
	shl.b32 	%r81, %r80, 22;
	add.s32 	%r82, %r81, %r65;
	and.b32  	%r83, %r72, 2047;
	and.b32  	%r84, %r73, 2047;
	xor.b32  	%r85, %r83, 2047;
	xor.b32  	%r86, %r84, 2047;
	selp.b32 	%r87, %r83, %r85, %p10;
	selp.b32 	%r88, %r84, %r86, %p10;
	selp.b32 	%r89, %r88, %r83, %p11;
	selp.b32 	%r90, %r87, %r84, %p11;
	shl.b32 	%r91, %r89, 21;
	shr.s32 	%r92, %r91, 31;
	and.b32  	%r93, %r89, 1024;
	setp.eq.s32 	%p12, %r93, 0;
	and.b32  	%r94, %r90, 1024;
	setp.eq.s32 	%p13, %r94, 0;
	shr.u32 	%r95, %r90, 10;
	and.b32  	%r96, %r92, 3;
	xor.b32  	%r97, %r96, %r95;
	shl.b32 	%r98, %r97, 20;
	add.s32 	%r99, %r98, %r82;
	and.b32  	%r100, %r89, 1023;
	and.b32  	%r101, %r90, 1023;
	xor.b32  	%r102, %r100, 1023;
	xor.b32  	%r103, %r101, 1023;
	selp.b32 	%r104, %r100, %r102, %p12;
	selp.b32 	%r105, %r101, %r103, %p12;
	selp.b32 	%r106, %r105, %r100, %p13;
	selp.b32 	%r107, %r104, %r101, %p13;
	shl.b32 	%r108, %r106, 22;
	shr.s32 	%r109, %r108, 31;
	and.b32  	%r110, %r106, 512;
	setp.eq.s32 	%p14, %r110, 0;
	and.b32  	%r111, %r107, 512;
	setp.eq.s32 	%p15, %r111, 0;
	shr.u32 	%r112, %r107, 9;
	and.b32  	%r113, %r109, 3;
	xor.b32  	%r114, %r113, %r112;
	shl.b32 	%r115, %r114, 18;
	add.s32 	%r116, %r115, %r99;
	and.b32  	%r117, %r106, 511;
	and.b32  	%r118, %r107, 511;
	xor.b32  	%r119, %r117, 511;
	xor.b32  	%r120, %r118, 511;
	selp.b32 	%r121, %r117, %r119, %p14;
	selp.b32 	%r122, %r118, %r120, %p14;
	selp.b32 	%r123, %r122, %r117, %p15;
	selp.b32 	%r124, %r121, %r118, %p15;
	shl.b32 	%r125, %r123, 23;
	shr.s32 	%r126, %r125, 31;
	and.b32  	%r127, %r123, 256;
	setp.eq.s32 	%p16, %r127, 0;
	and.b32  	%r128, %r124, 256;
	setp.eq.s32 	%p17, %r128, 0;
	shr.u32 	%r129, %r124, 8;
	and.b32  	%r130, %r126, 3;
	xor.b32  	%r131, %r130, %r129;
	shl.b32 	%r132, %r131, 16;
	add.s32 	%r133, %r132, %r116;
	and.b32  	%r134, %r123, 255;
	and.b32  	%r135, %r124, 255;
	xor.b32  	%r136, %r134, 255;
	xor.b32  	%r137, %r135, 255;
	selp.b32 	%r138, %r134, %r136, %p16;
	selp.b32 	%r139, %r135, %r137, %p16;
	selp.b32 	%r140, %r139, %r134, %p17;
	selp.b32 	%r141, %r138, %r135, %p17;
	shl.b32 	%r142, %r140, 24;
	shr.s32 	%r143, %r142, 31;
	and.b32  	%r144, %r140, 128;
	setp.eq.s32 	%p18, %r144, 0;
	and.b32  	%r145, %r141, 128;
	setp.eq.s32 	%p19, %r145, 0;
	shr.u32 	%r146, %r141, 7;
	and.b32  	%r147, %r143, 3;
	xor.b32  	%r148, %r147, %r146;
	shl.b32 	%r149, %r148, 14;
	add.s32 	%r150, %r149, %r133;
	and.b32  	%r151, %r140, 127;
	and.b32  	%r152, %r141, 127;
	xor.b32  	%r153, %r151, 127;
	xor.b32  	%r154, %r152, 127;
	selp.b32 	%r155, %r151, %r153, %p18;
	selp.b32 	%r156, %r152, %r154, %p18;
	selp.b32 	%r157, %r156, %r151, %p19;
	selp.b32 	%r158, %r155, %r152, %p19;
	shl.b32 	%r159, %r157, 25;
	shr.s32 	%r160, %r159, 31;
	and.b32  	%r161, %r157, 64;
	setp.eq.s32 	%p20, %r161, 0;
	and.b32  	%r162, %r158, 64;
	setp.eq.s32 	%p21, %r162, 0;
	shr.u32 	%r163, %r158, 6;
	and.b32  	%r164, %r160, 3;
	xor.b32  	%r165, %r164, %r163;
	shl.b32 	%r166, %r165, 12;
	add.s32 	%r167, %r166, %r150;
	and.b32  	%r168, %r157, 63;
	and.b32  	%r169, %r158, 63;
	xor.b32  	%r170, %r168, 63;
	xor.b32  	%r171, %r169, 63;
	selp.b32 	%r172, %r168, %r170, %p20;
	selp.b32 	%r173, %r169, %r171, %p20;
	selp.b32 	%r174, %r173, %r168, %p21;
	selp.b32 	%r175, %r172, %r169, %p21;
	shl.b32 	%r176, %r174, 26;
	shr.s32 	%r177, %r176, 31;
	and.b32  	%r178, %r174, 32;
	setp.eq.s32 	%p22, %r178, 0;
	and.b32  	%r179, %r175, 32;
	setp.eq.s32 	%p23, %r179, 0;
	shr.u32 	%r180, %r175, 5;
	and.b32  	%r181, %r177, 3;
	xor.b32  	%r182, %r181, %r180;
	shl.b32 	%r183, %r182, 10;
	add.s32 	%r184, %r183, %r167;
	and.b32  	%r185, %r174, 31;
	and.b32  	%r186, %r175, 31;
	xor.b32  	%r187, %r185, 31;
	xor.b32  	%r188, %r186, 31;
	selp.b32 	%r189, %r185, %r187, %p22;
	selp.b32 	%r190, %r186, %r188, %p22;
	selp.b32 	%r191, %r190, %r185, %p23;
	selp.b32 	%r192, %r189, %r186, %p23;
	shl.b32 	%r193, %r191, 27;
	shr.s32 	%r194, %r193, 31;
	and.b32  	%r195, %r191, 16;
	setp.eq.s32 	%p24, %r195, 0;
	and.b32  	%r196, %r192, 16;
	setp.eq.s32 	%p25, %r196, 0;
	shr.u32 	%r197, %r192, 4;
	and.b32  	%r198, %r194, 3;
	xor.b32  	%r199, %r198, %r197;
	shl.b32 	%r200, %r199, 8;
	add.s32 	%r201, %r200, %r184;
	and.b32  	%r202, %r191, 15;
	and.b32  	%r203, %r192, 15;
	xor.b32  	%r204, %r202, 15;
	xor.b32  	%r205, %r203, 15;
	selp.b32 	%r206, %r202, %r204, %p24;
	selp.b32 	%r207, %r203, %r205, %p24;
	selp.b32 	%r208, %r207, %r202, %p25;
	selp.b32 	%r209, %r206, %r203, %p25;
	shl.b32 	%r210, %r208, 28;
	shr.s32 	%r211, %r210, 31;
	and.b32  	%r212, %r208, 8;
	setp.eq.s32 	%p26, %r212, 0;
	and.b32  	%r213, %r209, 8;
	setp.eq.s32 	%p27, %r213, 0;
	shr.u32 	%r214, %r209, 3;
	and.b32  	%r215, %r211, 3;
	xor.b32  	%r216, %r215, %r214;
	shl.b32 	%r217, %r216, 6;
	add.s32 	%r218, %r217, %r201;
	and.b32  	%r219, %r208, 7;
	and.b32  	%r220, %r209, 7;
	xor.b32  	%r221, %r219, 7;
	xor.b32  	%r222, %r220, 7;
	selp.b32 	%r223, %r219, %r221, %p26;
	selp.b32 	%r224, %r220, %r222, %p26;
	selp.b32 	%r225, %r224, %r219, %p27;
	selp.b32 	%r226, %r223, %r220, %p27;
	shl.b32 	%r227, %r225, 29;
	shr.s32 	%r228, %r227, 31;
	and.b32  	%r229, %r225, 4;
	setp.eq.s32 	%p28, %r229, 0;
	and.b32  	%r230, %r226, 4;
	setp.eq.s32 	%p29, %r230, 0;
	shr.u32 	%r231, %r226, 2;
	and.b32  	%r232, %r228, 3;
	xor.b32  	%r233, %r232, %r231;
	shl.b32 	%r234, %r233, 4;
	add.s32 	%r235, %r234, %r218;
	and.b32  	%r236, %r225, 3;
	and.b32  	%r237, %r226, 3;
	xor.b32  	%r238, %r236, 3;
	xor.b32  	%r239, %r237, 3;
	selp.b32 	%r240, %r236, %r238, %p28;
	selp.b32 	%r241, %r237, %r239, %p28;
	selp.b32 	%r242, %r241, %r236, %p29;
	selp.b32 	%r243, %r240, %r237, %p29;
	shl.b32 	%r244, %r242, 30;
	shr.s32 	%r245, %r244, 31;
	and.b32  	%r246, %r243, 2;
	setp.eq.s32 	%p30, %r246, 0;
	shr.u32 	%r247, %r243, 1;
	and.b32  	%r248, %r245, 3;
	xor.b32  	%r249, %r248, %r247;
	shl.b32 	%r250, %r249, 2;
	add.s32 	%r251, %r250, %r235;
	shr.u32 	%r252, %r242, 1;
	xor.b32  	%r253, %r242, %r252;
	xor.b32  	%r254, %r243, %r252;
	selp.b32 	%r255, %r254, %r242, %p30;
	selp.b32 	%r256, %r253, %r243, %p30;
	and.b32  	%r257, %r256, 1;
	and.b32  	%r258, %r255, 1;
	neg.s32 	%r259, %r258;
	and.b32  	%r260, %r259, 3;
	xor.b32  	%r261, %r260, %r257;
	add.s32 	%r262, %r261, %r251;
	add.s64 	%rd10, %rd6, %rd7;
	st.global.u32 	[%rd10], %r262;
$L__BB0_2:
	ret;

}
	// .globl	_ZN5glisa19hilbertDecodeKernelEPKjPjS2_i
.visible .entry _ZN5glisa19hilbertDecodeKernelEPKjPjS2_i(
	.param .u64 .ptr .align 1 _ZN5glisa19hilbertDecodeKernelEPKjPjS2_i_param_0,
	.param .u64 .ptr .align 1 _ZN5glisa19hilbertDecodeKernelEPKjPjS2_i_param_1,
	.param .u64 .ptr .align 1 _ZN5glisa19hilbertDecodeKernelEPKjPjS2_i_param_2,
	.param .u32 _ZN5glisa19hilbertDecodeKernelEPKjPjS2_i_param_3
)
{
	.reg .pred 	%p<11>;
	.reg .b32 	%r<94>;
	.reg .b64 	%rd<11>;

	ld.param.u64 	%rd3, [_ZN5glisa19hilbertDecodeKernelEPKjPjS2_i_param_0];
	ld.param.u64 	%rd4, [_ZN5glisa19hilbertDecodeKernelEPKjPjS2_i_param_1];
	ld.param.u64 	%rd5, [_ZN5glisa19hilbertDecodeKernelEPKjPjS2_i_param_2];
	ld.param.u32 	%r35, [_ZN5glisa19hilbertDecodeKernelEPKjPjS2_i_param_3];
	mov.u32 	%r36, %ctaid.x;
	mov.u32 	%r37, %ntid.x;
	mov.u32 	%r38, %tid.x;
	mad.lo.s32 	%r1, %r36, %r37, %r38;
	setp.ge.s32 	%p1, %r1, %r35;
	@%p1 bra 	$L__BB1_20;
	cvta.to.global.u64 	%rd6, %rd3;
	cvta.to.global.u64 	%rd7, %rd5;
	cvta.to.global.u64 	%rd8, %rd4;
	mul.wide.s32 	%rd9, %r1, 4;
	add.s64 	%rd10, %rd6, %rd9;
	ld.global.u32 	%r86, [%rd10];
	add.s64 	%rd1, %rd8, %rd9;
	add.s64 	%rd2, %rd7, %rd9;
	mov.b32 	%r40, 0;
	st.global.u32 	[%rd2], %r40;
	st.global.u32 	[%rd1], %r40;
	mov.b32 	%r87, 1;
$L__BB1_2:
	shr.u32 	%r41, %r86, 1;
	and.b32  	%r5, %r41, 1;
	xor.b32  	%r42, %r41, %r86;
	and.b32  	%r6, %r42, 1;
	setp.eq.b32 	%p2, %r6, 1;
	ld.global.u32 	%r90, [%rd1];
	@%p2 bra 	$L__BB1_7;
	setp.ne.s32 	%p3, %r5, 0;
	@%p3 bra 	$L__BB1_5;
	ld.global.u32 	%r88, [%rd2];
	bra.uni 	$L__BB1_6;
$L__BB1_5:
	not.b32 	%r43, %r90;
	add.s32 	%r44, %r87, %r43;
	st.global.u32 	[%rd1], %r44;
	ld.global.u32 	%r45, [%rd2];
	not.b32 	%r46, %r45;
	add.s32 	%r88, %r87, %r46;
	st.global.u32 	[%rd2], %r88;
	ld.global.u32 	%r90, [%rd1];
$L__BB1_6:
	st.global.u32 	[%rd1], %r88;
	st.global.u32 	[%rd2], %r90;
	ld.global.u32 	%r90, [%rd1];
$L__BB1_7:
	mad.lo.s32 	%r47, %r5, %r87, %r90;
	st.global.u32 	[%rd1], %r47;
	ld.global.u32 	%r48, [%rd2];
	mad.lo.s32 	%r91, %r6, %r87, %r48;
	st.global.u32 	[%rd2], %r91;
	shr.u32 	%r49, %r86, 2;
	shl.b32 	%r16, %r87, 1;
	shr.u32 	%r50, %r86, 3;
	and.b32  	%r17, %r50, 1;
	xor.b32  	%r51, %r50, %r49;
	and.b32  	%r18, %r51, 1;
	setp.eq.b32 	%p4, %r18, 1;
	@%p4 bra 	$L__BB1_11;
	setp.eq.s32 	%p5, %r17, 0;
	@%p5 bra 	$L__BB1_10;
	ld.global.u32 	%r52, [%rd1];
	not.b32 	%r53, %r52;
	add.s32 	%r54, %r16, %r53;
	st.global.u32 	[%rd1], %r54;
	ld.global.u32 	%r55, [%rd2];
	not.b32 	%r56, %r55;
	add.s32 	%r91, %r16, %r56;
	st.global.u32 	[%rd2], %r91;
$L__BB1_10:
	ld.global.u32 	%r57, [%rd1];
	st.global.u32 	[%rd1], %r91;
	st.global.u32 	[%rd2], %r57;
$L__BB1_11:
	ld.global.u32 	%r58, [%rd1];
	mad.lo.s32 	%r59, %r17, %r16, %r58;
	st.global.u32 	[%rd1], %r59;
	ld.global.u32 	%r60, [%rd2];
	mad.lo.s32 	%r92, %r18, %r16, %r60;
	st.global.u32 	[%rd2], %r92;
	shr.u32 	%r61, %r86, 4;
	shl.b32 	%r22, %r87, 2;
	shr.u32 	%r62, %r86, 5;
	and.b32  	%r23, %r62, 1;
	xor.b32  	%r63, %r62, %r61;
	and.b32  	%r24, %r63, 1;
	setp.eq.b32 	%p6, %r24, 1;
	@%p6 bra 	$L__BB1_15;
	setp.eq.s32 	%p7, %r23, 0;
	@%p7 bra 	$L__BB1_14;
	ld.global.u32 	%r64, [%rd1];
	not.b32 	%r65, %r64;
	add.s32 	%r66, %r22, %r65;
	st.global.u32 	[%rd1], %r66;
	ld.global.u32 	%r67, [%rd2];
	not.b32 	%r68, %r67;
	add.s32 	%r92, %r22, %r68;
	st.global.u32 	[%rd2], %r92;
$L__BB1_14:
	ld.global.u32 	%r69, [%rd1];
	st.global.u32 	[%rd1], %r92;
	st.global.u32 	[%rd2], %r69;
$L__BB1_15:
	ld.global.u32 	%r70, [%rd1];
	mad.lo.s32 	%r71, %r23, %r22, %r70;
	st.global.u32 	[%rd1], %r71;
	ld.global.u32 	%r72, [%rd2];
	mad.lo.s32 	%r93, %r24, %r22, %r72;
	st.global.u32 	[%rd2], %r93;
	shr.u32 	%r73, %r86, 6;
	shl.b32 	%r28, %r87, 3;
	shr.u32 	%r74, %r86, 7;
	and.b32  	%r29, %r74, 1;
	xor.b32  	%r75, %r74, %r73;
	and.b32  	%r30, %r75, 1;
	setp.eq.b32 	%p8, %r30, 1;
	@%p8 bra 	$L__BB1_19;
	setp.eq.s32 	%p9, %r29, 0;
	@%p9 bra 	$L__BB1_18;
	ld.global.u32 	%r76, [%rd1];
	not.b32 	%r77, %r76;
	add.s32 	%r78, %r28, %r77;
	st.global.u32 	[%rd1], %r78;
	ld.global.u32 	%r79, [%rd2];
	not.b32 	%r80, %r79;
	add.s32 	%r93, %r28, %r80;
	st.global.u32 	[%rd2], %r93;
$L__BB1_18:
	ld.global.u32 	%r81, [%rd1];
	st.global.u32 	[%rd1], %r93;
	st.global.u32 	[%rd2], %r81;
$L__BB1_19:
	ld.global.u32 	%r82, [%rd1];
	mad.lo.s32 	%r83, %r29, %r28, %r82;
	st.global.u32 	[%rd1], %r83;
	ld.global.u32 	%r84, [%rd2];
	mad.lo.s32 	%r85, %r30, %r28, %r84;
	st.global.u32 	[%rd2], %r85;
	shr.u32 	%r86, %r86, 8;
	shl.b32 	%r34, %r87, 4;
	setp.lt.u32 	%p10, %r87, 4096;
	mov.u32 	%r87, %r34;
	@%p10 bra 	$L__BB1_2;
$L__BB1_20:
	ret;

}
	// .globl	_ZN5glisa18zorderEncodeKernelEPKjS1_Pji
.visible .entry _ZN5glisa18zorderEncodeKernelEPKjS1_Pji(
	.param .u64 .ptr .align 1 _ZN5glisa18zorderEncodeKernelEPKjS1_Pji_param_0,
	.param .u64 .ptr .align 1 _ZN5glisa18zorderEncodeKernelEPKjS1_Pji_param_1,
	.param .u64 .ptr .align 1 _ZN5glisa18zorderEncodeKernelEPKjS1_Pji_param_2,
	.param .u32 _ZN5glisa18zorderEncodeKernelEPKjS1_Pji_param_3
)
{
	.reg .pred 	%p<2>;
	.reg .b32 	%r<116>;
	.reg .b64 	%rd<11>;

	ld.param.u64 	%rd1, [_ZN5glisa18zorderEncodeKernelEPKjS1_Pji_param_0];
	ld.param.u64 	%rd2, [_ZN5glisa18zorderEncodeKernelEPKjS1_Pji_param_1];
	ld.param.u64 	%rd3, [_ZN5glisa18zorderEncodeKernelEPKjS1_Pji_param_2];
	ld.param.u32 	%r2, [_ZN5glisa18zorderEncodeKernelEPKjS1_Pji_param_3];
	mov.u32 	%r3, %ctaid.x;
	mov.u32 	%r4, %ntid.x;
	mov.u32 	%r5, %tid.x;
	mad.lo.s32 	%r1, %r3, %r4, %r5;
	setp.ge.s32 	%p1, %r1, %r2;
	@%p1 bra 	$L__BB2_2;
	cvta.to.global.u64 	%rd4, %rd1;
	cvta.to.global.u64 	%rd5, %rd2;
	mul.wide.s32 	%rd6, %r1, 4;
	add.s64 	%rd7, %rd4, %rd6;
	add.s64 	%rd8, %rd5, %rd6;
	ld.global.u32 	%r6, [%rd8];
	ld.global.u32 	%r7, [%rd7];
	cvta.to.global.u64 	%rd9, %rd3;
	shl.b32 	%r8, %r7, 1;
	and.b32  	%r9, %r8, 2;
	and.b32  	%r10, %r6, 1;
	or.b32  	%r11, %r9, %r10;
	and.b32  	%r12, %r7, 2;
	shr.u32 	%r13, %r6, 1;
	and.b32  	%r14, %r13, 1;
	or.b32  	%r15, %r12, %r14;
	shl.b32 	%r16, %r15, 2;
	or.b32  	%r17, %r16, %r11;
	shr.u32 	%r18, %r7, 1;
	and.b32  	%r19, %r18, 2;
	shr.u32 	%r20, %r6, 2;
	and.b32  	%r21, %r20, 1;
	or.b32  	%r22, %r19, %r21;
	shl.b32 	%r23, %r22, 4;
	or.b32  	%r24, %r23, %r17;
	shr.u32 	%r25, %r7, 2;
	and.b32  	%r26, %r25, 2;
	shr.u32 	%r27, %r6, 3;
	and.b32  	%r28, %r27, 1;
	or.b32  	%r29, %r26, %r28;
	shl.b32 	%r30, %r29, 6;
	or.b32  	%r31, %r30, %r24;
	shr.u32 	%r32, %r7, 3;
	and.b32  	%r33, %r32, 2;
	shr.u32 	%r34, %r6, 4;
	and.b32  	%r35, %r34, 1;
	or.b32  	%r36, %r33, %r35;
	shl.b32 	%r37, %r36, 8;
	or.b32  	%r38, %r37, %r31;
	shr.u32 	%r39, %r7, 4;
	and.b32  	%r40, %r39, 2;
	shr.u32 	%r41, %r6, 5;
	and.b32  	%r42, %r41, 1;
	or.b32  	%r43, %r40, %r42;
	shl.b32 	%r44, %r43, 10;
	or.b32  	%r45, %r44, %r38;
	shr.u32 	%r46, %r7, 5;
	and.b32  	%r47, %r46, 2;
	shr.u32 	%r48, %r6, 6;
	and.b32  	%r49, %r48, 1;
	or.b32  	%r50, %r47, %r49;
	shl.b32 	%r51, %r50, 12;
	or.b32  	%r52, %r51, %r45;
	shr.u32 	%r53, %r7, 6;
	and.b32  	%r54, %r53, 2;
	shr.u32 	%r55, %r6, 7;
	and.b32  	%r56, %r55, 1;
	or.b32  	%r57, %r54, %r56;
	shl.b32 	%r58, %r57, 14;
	or.b32  	%r59, %r58, %r52;
	shr.u32 	%r60, %r7, 7;
	and.b32  	%r61, %r60, 2;
	shr.u32 	%r62, %r6, 8;
	and.b32  	%r63, %r62, 1;
	or.b32  	%r64, %r61, %r63;
	shl.b32 	%r65, %r64, 16;
	or.b32  	%r66, %r65, %r59;
	shr.u32 	%r67, %r7, 8;
	and.b32  	%r68, %r67, 2;
	shr.u32 	%r69, %r6, 9;
	and.b32  	%r70, %r69, 1;
	or.b32  	%r71, %r68, %r70;
	shl.b32 	%r72, %r71, 18;
	or.b32  	%r73, %r72, %r66;
	shr.u32 	%r74, %r7, 9;
	and.b32  	%r75, %r74, 2;
	shr.u32 	%r76, %r6, 10;
	and.b32  	%r77, %r76, 1;
	or.b32  	%r78, %r75, %r77;
	shl.b32 	%r79, %r78, 20;
	or.b32  	%r80, %r79, %r73;
	shr.u32 	%r81, %r7, 10;
	and.b32  	%r82, %r81, 2;
	shr.u32 	%r83, %r6, 11;
	and.b32  	%r84, %r83, 1;
	or.b32  	%r85, %r82, %r84;
	shl.b32 	%r86, %r85, 22;
	or.b32  	%r87, %r86, %r80;
	shr.u32 	%r88, %r7, 11;
	and.b32  	%r89, %r88, 2;
	shr.u32 	%r90, %r6, 12;
	and.b32  	%r91, %r90, 1;
	or.b32  	%r92, %r89, %r91;
	shl.b32 	%r93, %r92, 24;
	or.b32  	%r94, %r93, %r87;
	shr.u32 	%r95, %r7, 12;
	and.b32  	%r96, %r95, 2;
	shr.u32 	%r97, %r6, 13;
	and.b32  	%r98, %r97, 1;
	or.b32  	%r99, %r96, %r98;
	shl.b32 	%r100, %r99, 26;
	or.b32  	%r101, %r100, %r94;
	shr.u32 	%r102, %r7, 13;
	and.b32  	%r103, %r102, 2;
	shr.u32 	%r104, %r6, 14;
	and.b32  	%r105, %r104, 1;
	or.b32  	%r106, %r103, %r105;
	shl.b32 	%r107, %r106, 28;
	or.b32  	%r108, %r107, %r101;
	shr.u32 	%r109, %r7, 14;
	and.b32  	%r110, %r109, 2;
	shr.u32 	%r111, %r6, 15;
	and.b32  	%r112, %r111, 1;
	or.b32  	%r113, %r110, %r112;
	shl.b32 	%r114, %r113, 30;
	or.b32  	%r115, %r114, %r108;
	add.s64 	%rd10, %rd9, %rd6;
	st.global.u32 	[%rd10], %r115;
$L__BB2_2:
	ret;

}


// ===== COMPILED SASS (sm_100) =====

	.target	sm_100

	.elftype	@"ET_EXEC"


//--------------------- .note.nv.tkinfo           --------------------------
	.section	.note.nv.tkinfo,"",@"SHT_NOTE"
	.sectionflags	@"SHF_NOTE_NV_TKINFO"
	.tkinfo
        /*0018*/ 	.word	0x00000002
        /*0030*/ 	.string	""
        /*0030*/ 	.string	"ptxas"
        /*0030*/ 	.string	"Cuda compilation tools, release 13.0, V13.0.88"
        /*0030*/ 	.string	"Build cuda_13.0.r13.0/compiler.36424714_0"
        /*0030*/ 	.string	"-arch sm_100 -m 64 "



//--------------------- .note.nv.cuinfo           --------------------------
	.section	.note.nv.cuinfo,"",@"SHT_NOTE"
	.sectionflags	@"SHF_NOTE_NV_CUINFO"
        /*0018*/ 	.short	0x0002
        /*001a*/ 	.short	0x0064
        /*001c*/ 	.short	0x0082
	.zero		2


//--------------------- .nv.info                  --------------------------
	.section	.nv.info,"",@"SHT_CUDA_INFO"
	.align	4


	//----- nvinfo : EIATTR_REGCOUNT
	.align		4
        /*0000*/ 	.byte	0x04, 0x2f
        /*0002*/ 	.short	(.L_1 - .L_0)
	.align		4
.L_0:
        /*0004*/ 	.word	index@(_ZN5glisa19hilbertEncodeKernelEPKjS1_Pji)
        /*0008*/ 	.word	0x00000018


	//----- nvinfo : EIATTR_FRAME_SIZE
	.align		4
.L_1:
        /*000c*/ 	.byte	0x04, 0x11
        /*000e*/ 	.short	(.L_3 - .L_2)
	.align		4
.L_2:
        /*0010*/ 	.word	index@(_ZN5glisa19hilbertEncodeKernelEPKjS1_Pji)
        /*0014*/ 	.word	0x00000000


	//----- nvinfo : EIATTR_REGCOUNT
	.align		4
.L_3:
        /*0018*/ 	.byte	0x04, 0x2f
        /*001a*/ 	.short	(.L_5 - .L_4)
	.align		4
.L_4:
        /*001c*/ 	.word	index@(_ZN5glisa19hilbertDecodeKernelEPKjPjS2_i)
        /*0020*/ 	.word	0x00000010


	//----- nvinfo : EIATTR_FRAME_SIZE
	.align		4
.L_5:
        /*0024*/ 	.byte	0x04, 0x11
        /*0026*/ 	.short	(.L_7 - .L_6)
	.align		4
.L_6:
        /*0028*/ 	.word	index@(_ZN5glisa19hilbertDecodeKernelEPKjPjS2_i)
        /*002c*/ 	.word	0x00000000


	//----- nvinfo : EIATTR_REGCOUNT
	.align		4
.L_7:
        /*0030*/ 	.byte	0x04, 0x2f
        /*0032*/ 	.short	(.L_9 - .L_8)
	.align		4
.L_8:
        /*0034*/ 	.word	index@(_ZN5glisa18zorderEncodeKernelEPKjS1_Pji)
        /*0038*/ 	.word	0x0000000f


	//----- nvinfo : EIATTR_FRAME_SIZE
	.align		4
.L_9:
        /*003c*/ 	.byte	0x04, 0x11
        /*003e*/ 	.short	(.L_11 - .L_10)
	.align		4
.L_10:
        /*0040*/ 	.word	index@(_ZN5glisa18zorderEncodeKernelEPKjS1_Pji)
        /*0044*/ 	.word	0x00000000


	//----- nvinfo : EIATTR_MIN_STACK_SIZE
	.align		4
.L_11:
        /*0048*/ 	.byte	0x04, 0x12
        /*004a*/ 	.short	(.L_13 - .L_12)
	.align		4
.L_12:
        /*004c*/ 	.word	index@(_ZN5glisa18zorderEncodeKernelEPKjS1_Pji)
        /*0050*/ 	.word	0x00000000


	//----- nvinfo : EIATTR_MIN_STACK_SIZE
	.align		4
.L_13:
        /*0054*/ 	.byte	0x04, 0x12
        /*0056*/ 	.short	(.L_15 - .L_14)
	.align		4
.L_14:
        /*0058*/ 	.word	index@(_ZN5glisa19hilbertDecodeKernelEPKjPjS2_i)
        /*005c*/ 	.word	0x00000000


	//----- nvinfo : EIATTR_MIN_STACK_SIZE
	.align		4
.L_15:
        /*0060*/ 	.byte	0x04, 0x12
        /*0062*/ 	.short	(.L_17 - .L_16)
	.align		4
.L_16:
        /*0064*/ 	.word	index@(_ZN5glisa19hilbertEncodeKernelEPKjS1_Pji)
        /*0068*/ 	.word	0x00000000
.L_17:


//--------------------- .nv.compat                --------------------------
	.section	.nv.compat,"",@"SHT_CUDA_COMPAT_INFO"
	.align	4
        /*0000*/ 	.byte	0x02, 0x09, 0x00, 0x00, 0x02, 0x02, 0x01, 0x00, 0x02, 0x05, 0x05, 0x00, 0x03, 0x07, 0x01, 0x01
        /*0010*/ 	.byte	0x02, 0x03, 0x00, 0x00, 0x02, 0x06, 0x01, 0x00, 0x04, 0x0b, 0x08, 0x00, 0x09, 0x00, 0x00, 0x00
        /*0020*/ 	.byte	0x00, 0x00, 0x00, 0x00


//--------------------- .nv.info._ZN5glisa18zorderEncodeKernelEPKjS1_Pji --------------------------
	.section	.nv.info._ZN5glisa18zorderEncodeKernelEPKjS1_Pji,"",@"SHT_CUDA_INFO"
	.sectionflags	@""
	.align	4


	//----- nvinfo : EIATTR_CUDA_API_VERSION
	.align		4
        /*0000*/ 	.byte	0x04, 0x37
        /*0002*/ 	.short	(.L_19 - .L_18)
.L_18:
        /*0004*/ 	.word	0x00000082


	//----- nvinfo : EIATTR_KPARAM_INFO
	.align		4
.L_19:
        /*0008*/ 	.byte	0x04, 0x17
        /*000a*/ 	.short	(.L_21 - .L_20)
.L_20:
        /*000c*/ 	.word	0x00000000
        /*0010*/ 	.short	0x0003
        /*0012*/ 	.short	0x0018
        /*0014*/ 	.byte	0x00, 0xf0, 0x11, 0x00


	//----- nvinfo : EIATTR_KPARAM_INFO
	.align		4
.L_21:
        /*0018*/ 	.byte	0x04, 0x17
        /*001a*/ 	.short	(.L_23 - .L_22)
.L_22:
        /*001c*/ 	.word	0x00000000
        /*0020*/ 	.short	0x0002
        /*0022*/ 	.short	0x0010
        /*0024*/ 	.byte	0x00, 0xf5, 0x21, 0x00


	//----- nvinfo : EIATTR_KPARAM_INFO
	.align		4
.L_23:
        /*0028*/ 	.byte	0x04, 0x17
        /*002a*/ 	.short	(.L_25 - .L_24)
.L_24:
        /*002c*/ 	.word	0x00000000
        /*0030*/ 	.short	0x0001
        /*0032*/ 	.short	0x0008
        /*0034*/ 	.byte	0x00, 0xf5, 0x21, 0x00


	//----- nvinfo : EIATTR_KPARAM_INFO
	.align		4
.L_25:
        /*0038*/ 	.byte	0x04, 0x17
        /*003a*/ 	.short	(.L_27 - .L_26)
.L_26:
        /*003c*/ 	.word	0x00000000
        /*0040*/ 	.short	0x0000
        /*0042*/ 	.short	0x0000
        /*0044*/ 	.byte	0x00, 0xf5, 0x21, 0x00


	//----- nvinfo : EIATTR_SPARSE_MMA_MASK
	.align		4
.L_27:
        /*0048*/ 	.byte	0x03, 0x50
        /*004a*/ 	.short	0x0000


	//----- nvinfo : EIATTR_MAXREG_COUNT
	.align		4
        /*004c*/ 	.byte	0x03, 0x1b
        /*004e*/ 	.short	0x00ff


	//----- nvinfo : EIATTR_MERCURY_ISA_VERSION
	.align		4
        /*0050*/ 	.byte	0x03, 0x5f
        /*0052*/ 	.short	0x0101


	//----- nvinfo : EIATTR_VRC_CTA_INIT_COUNT
	.align		4
        /*0054*/ 	.byte	0x02, 0x4a
	.zero		1
	.zero		1


	//----- nvinfo : EIATTR_EXIT_INSTR_OFFSETS
	.align		4
        /*0058*/ 	.byte	0x04, 0x1c
        /*005a*/ 	.short	(.L_29 - .L_28)


	//   ....[0]....
.L_28:
        /*005c*/ 	.word	0x00000070


	//   ....[1]....
        /*0060*/ 	.word	0x000005f0


	//----- nvinfo : EIATTR_CBANK_PARAM_SIZE
	.align		4
.L_29:
        /*0064*/ 	.byte	0x03, 0x19
        /*0066*/ 	.short	0x001c


	//----- nvinfo : EIATTR_PARAM_CBANK
	.align		4
        /*0068*/ 	.byte	0x04, 0x0a
        /*006a*/ 	.short	(.L_31 - .L_30)
	.align		4
.L_30:
        /*006c*/ 	.word	index@(.nv.constant0._ZN5glisa18zorderEncodeKernelEPKjS1_Pji)
        /*0070*/ 	.short	0x0380
        /*0072*/ 	.short	0x001c


	//----- nvinfo : EIATTR_SW_WAR
	.align		4
.L_31:
        /*0074*/ 	.byte	0x04, 0x36
        /*0076*/ 	.short	(.L_33 - .L_32)
.L_32:
        /*0078*/ 	.word	0x00000008
.L_33:


//--------------------- .nv.info._ZN5glisa19hilbertDecodeKernelEPKjPjS2_i --------------------------
	.section	.nv.info._ZN5glisa19hilbertDecodeKernelEPKjPjS2_i,"",@"SHT_CUDA_INFO"
	.sectionflags	@""
	.align	4


	//----- nvinfo : EIATTR_CUDA_API_VERSION
	.align		4
        /*0000*/ 	.byte	0x04, 0x37
        /*0002*/ 	.short	(.L_35 - .L_34)
.L_34:
        /*0004*/ 	.word	0x00000082


	//----- nvinfo : EIATTR_KPARAM_INFO
	.align		4
.L_35:
        /*0008*/ 	.byte	0x04, 0x17
        /*000a*/ 	.short	(.L_37 - .L_36)
.L_36:
        /*000c*/ 	.word	0x00000000
        /*0010*/ 	.short	0x0003
        /*0012*/ 	.short	0x0018
        /*0014*/ 	.byte	0x00, 0xf0, 0x11, 0x00


	//----- nvinfo : EIATTR_KPARAM_INFO
	.align		4
.L_37:
        /*0018*/ 	.byte	0x04, 0x17
        /*001a*/ 	.short	(.L_39 - .L_38)
.L_38:
        /*001c*/ 	.word	0x00000000
        /*0020*/ 	.short	0x0002
        /*0022*/ 	.short	0x0010
        /*0024*/ 	.byte	0x00, 0xf5, 0x21, 0x00


	//----- nvinfo : EIATTR_KPARAM_INFO
	.align		4
.L_39:
        /*0028*/ 	.byte	0x04, 0x17
        /*002a*/ 	.short	(.L_41 - .L_40)
.L_40:
        /*002c*/ 	.word	0x00000000
        /*0030*/ 	.short	0x0001
        /*0032*/ 	.short	0x0008
        /*0034*/ 	.byte	0x00, 0xf5, 0x21, 0x00


	//----- nvinfo : EIATTR_KPARAM_INFO
	.align		4
.L_41:
        /*0038*/ 	.byte	0x04, 0x17
        /*003a*/ 	.short	(.L_43 - .L_42)
.L_42:
        /*003c*/ 	.word	0x00000000
        /*0040*/ 	.short	0x0000
        /*0042*/ 	.short	0x0000
        /*0044*/ 	.byte	0x00, 0xf5, 0x21, 0x00


	//----- nvinfo : EIATTR_SPARSE_MMA_MASK
	.align		4
.L_43:
        /*0048*/ 	.byte	0x03, 0x50
        /*004a*/ 	.short	0x0000


	//----- nvinfo : EIATTR_MAXREG_COUNT
	.align		4
        /*004c*/ 	.byte	0x03, 0x1b
        /*004e*/ 	.short	0x00ff


	//----- nvinfo : EIATTR_MERCURY_ISA_VERSION
	.align		4
        /*0050*/ 	.byte	0x03, 0x5f
        /*0052*/ 	.short	0x0101


	//----- nvinfo : EIATTR_VRC_CTA_INIT_COUNT
	.align		4
        /*0054*/ 	.byte	0x02, 0x4a
	.zero		1
	.zero		1


	//----- nvinfo : EIATTR_EXIT_INSTR_OFFSETS
	.align		4
        /*0058*/ 	.byte	0x04, 0x1c
        /*005a*/ 	.short	(.L_45 - .L_44)


	//   ....[0]....
.L_44:
        /*005c*/ 	.word	0x00000070


	//   ....[1]....
        /*0060*/ 	.word	0x000008c0


	//----- nvinfo : EIATTR_CRS_STACK_SIZE
	.align		4
.L_45:
        /*0064*/ 	.byte	0x04, 0x1e
        /*0066*/ 	.short	(.L_47 - .L_46)
.L_46:
        /*0068*/ 	.word	0x00000000


	//----- nvinfo : EIATTR_CBANK_PARAM_SIZE
	.align		4
.L_47:
        /*006c*/ 	.byte	0x03, 0x19
        /*006e*/ 	.short	0x001c


	//----- nvinfo : EIATTR_PARAM_CBANK
	.align		4
        /*0070*/ 	.byte	0x04, 0x0a
        /*0072*/ 	.short	(.L_49 - .L_48)
	.align		4
.L_48:
        /*0074*/ 	.word	index@(.nv.constant0._ZN5glisa19hilbertDecodeKernelEPKjPjS2_i)
        /*0078*/ 	.short	0x0380
        /*007a*/ 	.short	0x001c


	//----- nvinfo : EIATTR_SW_WAR
	.align		4
.L_49:
        /*007c*/ 	.byte	0x04, 0x36
        /*007e*/ 	.short	(.L_51 - .L_50)
.L_50:
        /*0080*/ 	.word	0x00000008
.L_51:


//--------------------- .nv.info._ZN5glisa19hilbertEncodeKernelEPKjS1_Pji --------------------------
	.section	.nv.info._ZN5glisa19hilbertEncodeKernelEPKjS1_Pji,"",@"SHT_CUDA_INFO"
	.sectionflags	@""
	.align	4


	//----- nvinfo : EIATTR_CUDA_API_VERSION
	.align		4
        /*0000*/ 	.byte	0x04, 0x37
        /*0002*/ 	.short	(.L_53 - .L_52)
.L_52:
        /*0004*/ 	.word	0x00000082


	//----- nvinfo : EIATTR_KPARAM_INFO
	.align		4
.L_53:
        /*0008*/ 	.byte	0x04, 0x17
        /*000a*/ 	.short	(.L_55 - .L_54)
.L_54:
        /*000c*/ 	.word	0x00000000
        /*0010*/ 	.short	0x0003
        /*0012*/ 	.short	0x0018
        /*0014*/ 	.byte	0x00, 0xf0, 0x11, 0x00


	//----- nvinfo : EIATTR_KPARAM_INFO
	.align		4
.L_55:
        /*0018*/ 	.byte	0x04, 0x17
        /*001a*/ 	.short	(.L_57 - .L_56)
.L_56:
        /*001c*/ 	.word	0x00000000
        /*0020*/ 	.short	0x0002
        /*0022*/ 	.short	0x0010
        /*0024*/ 	.byte	0x00, 0xf5, 0x21, 0x00


	//----- nvinfo : EIATTR_KPARAM_INFO
	.align		4
.L_57:
        /*0028*/ 	.byte	0x04, 0x17
        /*002a*/ 	.short	(.L_59 - .L_58)
.L_58:
        /*002c*/ 	.word	0x00000000
        /*0030*/ 	.short	0x0001
        /*0032*/ 	.short	0x0008
        /*0034*/ 	.byte	0x00, 0xf5, 0x21, 0x00


	//----- nvinfo : EIATTR_KPARAM_INFO
	.align		4
.L_59:
        /*0038*/ 	.byte	0x04, 0x17
        /*003a*/ 	.short	(.L_61 - .L_60)
.L_60:
        /*003c*/ 	.word	0x00000000
        /*0040*/ 	.short	0x0000
        /*0042*/ 	.short	0x0000
        /*0044*/ 	.byte	0x00, 0xf5, 0x21, 0x00


	//----- nvinfo : EIATTR_SPARSE_MMA_MASK
	.align		4
.L_61:
        /*0048*/ 	.byte	0x03, 0x50
        /*004a*/ 	.short	0x0000


	//----- nvinfo : EIATTR_MAXREG_COUNT
	.align		4
        /*004c*/ 	.byte	0x03, 0x1b
        /*004e*/ 	.short	0x00ff


	//----- nvinfo : EIATTR_MERCURY_ISA_VERSION
	.align		4
        /*0050*/ 	.byte	0x03, 0x5f
        /*0052*/ 	.short	0x0101


	//----- nvinfo : EIATTR_VRC_CTA_INIT_COUNT
	.align		4
        /*0054*/ 	.byte	0x02, 0x4a
	.zero		1
	.zero		1


	//----- nvinfo : EIATTR_EXIT_INSTR_OFFSETS
	.align		4
        /*0058*/ 	.byte	0x04, 0x1c
        /*005a*/ 	.short	(.L_63 - .L_62)


	//   ....[0]....
.L_62:
        /*005c*/ 	.word	0x00000070


	//   ....[1]....
        /*0060*/ 	.word	0x00000e40


	//----- nvinfo : EIATTR_CBANK_PARAM_SIZE
	.align		4
.L_63:
        /*0064*/ 	.byte	0x03, 0x19
        /*0066*/ 	.short	0x001c


	//----- nvinfo : EIATTR_PARAM_CBANK
	.align		4
        /*0068*/ 	.byte	0x04, 0x0a
        /*006a*/ 	.short	(.L_65 - .L_64)
	.align		4
.L_64:
        /*006c*/ 	.word	index@(.nv.constant0._ZN5glisa19hilbertEncodeKernelEPKjS1_Pji)
        /*0070*/ 	.short	0x0380
        /*0072*/ 	.short	0x001c


	//----- nvinfo : EIATTR_SW_WAR
	.align		4
.L_65:
        /*0074*/ 	.byte	0x04, 0x36
        /*0076*/ 	.short	(.L_67 - .L_66)
.L_66:
        /*0078*/ 	.word	0x00000008
.L_67:


//--------------------- .nv.callgraph             --------------------------
	.section	.nv.callgraph,"",@"SHT_CUDA_CALLGRAPH"
	.align	4
	.sectionentsize	8
	.align		4
        /*0000*/ 	.word	0x00000000
	.align		4
        /*0004*/ 	.word	0xffffffff
	.align		4
        /*0008*/ 	.word	0x00000000
	.align		4
        /*000c*/ 	.word	0xfffffffe
	.align		4
        /*0010*/ 	.word	0x00000000
	.align		4
        /*0014*/ 	.word	0xfffffffd
	.align		4
        /*0018*/ 	.word	0x00000000
	.align		4
        /*001c*/ 	.word	0xfffffffc


//--------------------- .text._ZN5glisa18zorderEncodeKernelEPKjS1_Pji --------------------------
	.section	.text._ZN5glisa18zorderEncodeKernelEPKjS1_Pji,"ax",@progbits
	.align	128
        .global         _ZN5glisa18zorderEncodeKernelEPKjS1_Pji
        .type           _ZN5glisa18zorderEncodeKernelEPKjS1_Pji,@function
        .size           _ZN5glisa18zorderEncodeKernelEPKjS1_Pji,(.L_x_18 - _ZN5glisa18zorderEncodeKernelEPKjS1_Pji)
        .other          _ZN5glisa18zorderEncodeKernelEPKjS1_Pji,@"STO_CUDA_ENTRY STV_DEFAULT"
_ZN5glisa18zorderEncodeKernelEPKjS1_Pji:
.text._ZN5glisa18zorderEncodeKernelEPKjS1_Pji:
[----:B------:R-:W-:Y:S01]  /*0000*/  LDC R1, c[0x0][0x37c] ;  /* 0x0000df00ff017b82 */ /* 0x000fe20000000800 */
[----:B------:R-:W0:Y:S07]  /*0010*/  S2R R3, SR_TID.X ;  /* 0x0000000000037919 */ /* 0x000e2e0000002100 */
[----:B------:R-:W0:Y:S01]  /*0020*/  S2UR UR4, SR_CTAID.X ;  /* 0x00000000000479c3 */ /* 0x000e220000002500 */
[----:B------:R-:W1:Y:S07]  /*0030*/  LDCU UR5, c[0x0][0x398] ;  /* 0x00007300ff0577ac */ /* 0x000e6e0008000800 */
[----:B------:R-:W0:Y:S02]  /*0040*/  LDC R0, c[0x0][0x360] ;  /* 0x0000d800ff007b82 */ /* 0x000e240000000800 */
[----:B0-----:R-:W-:-:S05]  /*0050*/  IMAD R0, R0, UR4, R3 ;  /* 0x0000000400007c24 */ /* 0x001fca000f8e0203 */
[----:B-1----:R-:W-:-:S13]  /*0060*/  ISETP.GE.AND P0, PT, R0, UR5, PT ;  /* 0x0000000500007c0c */ /* 0x002fda000bf06270 */
[----:B------:R-:W-:Y:S05]  /*0070*/  @P0 EXIT ;  /* 0x000000000000094d */ /* 0x000fea0003800000 */
[----:B------:R-:W0:Y:S01]  /*0080*/  LDC.64 R4, c[0x0][0x380] ;  /* 0x0000e000ff047b82 */ /* 0x000e220000000a00 */
[----:B------:R-:W1:Y:S07]  /*0090*/  LDCU.64 UR4, c[0x0][0x358] ;  /* 0x00006b00ff0477ac */ /* 0x000e6e0008000a00 */
[----:B------:R-:W2:Y:S01]  /*00a0*/  LDC.64 R6, c[0x0][0x388] ;  /* 0x0000e200ff067b82 */ /* 0x000ea20000000a00 */
[----:B0-----:R-:W-:-:S05]  /*00b0*/  IMAD.WIDE R4, R0, 0x4, R4 ;  /* 0x0000000400047825 */ /* 0x001fca00078e0204 */
[----:B-1----:R-:W3:Y:S01]  /*00c0*/  LDG.E R2, desc[UR4][R4.64] ;  /* 0x0000000404027981 */ /* 0x002ee2000c1e1900 */
[----:B--2---:R-:W-:-:S05]  /*00d0*/  IMAD.WIDE R6, R0, 0x4, R6 ;  /* 0x0000000400067825 */ /* 0x004fca00078e0206 */
[----:B------:R-:W2:Y:S01]  /*00e0*/  LDG.E R3, desc[UR4][R6.64] ;  /* 0x0000000406037981 */ /* 0x000ea2000c1e1900 */
[C---:B---3--:R-:W-:Y:S01]  /*00f0*/  IMAD.SHL.U32 R8, R2.reuse, 0x2, RZ ;  /* 0x0000000202087824 */ /* 0x048fe200078e00ff */
[----:B------:R-:W-:Y:S02]  /*0100*/  LOP3.LUT R9, R2, 0x2, RZ, 0xc0, !PT ;  /* 0x0000000202097812 */ /* 0x000fe400078ec0ff */
[----:B------:R-:W-:Y:S02]  /*0110*/  SHF.R.U32.HI R11, RZ, 0x1, R2 ;  /* 0x00000001ff0b7819 */ /* 0x000fe40000011602 */
[----:B------:R-:W-:Y:S02]  /*0120*/  LOP3.LUT R8, R8, 0x2, RZ, 0xc0, !PT ;  /* 0x0000000208087812 */ /* 0x000fe400078ec0ff */
[--C-:B--2---:R-:W-:Y:S02]  /*0130*/  SHF.R.U32.HI R10, RZ, 0x1, R3.reuse ;  /* 0x00000001ff0a7819 */ /* 0x104fe40000011603 */
[----:B------:R-:W-:-:S02]  /*0140*/  SHF.R.U32.HI R12, RZ, 0x2, R3 ;  /* 0x00000002ff0c7819 */ /* 0x000fc40000011603 */
[----:B------:R-:W-:Y:S02]  /*0150*/  LOP3.LUT R11, R11, 0x2, RZ, 0xc0, !PT ;  /* 0x000000020b0b7812 */ /* 0x000fe400078ec0ff */
[----:B------:R-:W-:Y:S02]  /*0160*/  LOP3.LUT R9, R9, 0x1, R10, 0xf8, !PT ;  /* 0x0000000109097812 */ /* 0x000fe400078ef80a */
[----:B------:R-:W-:Y:S02]  /*0170*/  SHF.R.U32.HI R4, RZ, 0x2, R2 ;  /* 0x00000002ff047819 */ /* 0x000fe40000011602 */
[--C-:B------:R-:W-:Y:S02]  /*0180*/  LOP3.LUT R8, R8, 0x1, R3.reuse, 0xf8, !PT ;  /* 0x0000000108087812 */ /* 0x100fe400078ef803 */
[----:B------:R-:W-:Y:S02]  /*0190*/  LOP3.LUT R11, R11, 0x1, R12, 0xf8, !PT ;  /* 0x000000010b0b7812 */ /* 0x000fe400078ef80c */
[----:B------:R-:W-:Y:S01]  /*01a0*/  SHF.R.U32.HI R6, RZ, 0x3, R2 ;  /* 0x00000003ff067819 */ /* 0x000fe20000011602 */
[----:B------:R-:W-:Y:S01]  /*01b0*/  IMAD R8, R9, 0x4, R8 ;  /* 0x0000000409087824 */ /* 0x000fe200078e0208 */
[----:B------:R-:W-:-:S02]  /*01c0*/  SHF.R.U32.HI R5, RZ, 0x3, R3 ;  /* 0x00000003ff057819 */ /* 0x000fc40000011603 */
[----:B------:R-:W-:Y:S01]  /*01d0*/  LOP3.LUT R4, R4, 0x2, RZ, 0xc0, !PT ;  /* 0x0000000204047812 */ /* 0x000fe200078ec0ff */
[----:B------:R-:W-:Y:S01]  /*01e0*/  IMAD R8, R11, 0x10, R8 ;  /* 0x000000100b087824 */ /* 0x000fe200078e0208 */
[----:B------:R-:W-:Y:S02]  /*01f0*/  SHF.R.U32.HI R7, RZ, 0x4, R3 ;  /* 0x00000004ff077819 */ /* 0x000fe40000011603 */
[----:B------:R-:W-:Y:S02]  /*0200*/  LOP3.LUT R6, R6, 0x2, RZ, 0xc0, !PT ;  /* 0x0000000206067812 */ /* 0x000fe400078ec0ff */
[----:B------:R-:W-:Y:S02]  /*0210*/  LOP3.LUT R5, R4, 0x1, R5, 0xf8, !PT ;  /* 0x0000000104057812 */ /* 0x000fe400078ef805 */
[----:B------:R-:W-:Y:S02]  /*0220*/  SHF.R.U32.HI R4, RZ, 0x4, R2 ;  /* 0x00000004ff047819 */ /* 0x000fe40000011602 */
[----:B------:R-:W-:Y:S01]  /*0230*/  LOP3.LUT R6, R6, 0x1, R7, 0xf8, !PT ;  /* 0x0000000106067812 */ /* 0x000fe200078ef807 */
[----:B------:R-:W-:Y:S01]  /*0240*/  IMAD R5, R5, 0x40, R8 ;  /* 0x0000004005057824 */ /* 0x000fe200078e0208 */
[----:B------:R-:W-:-:S02]  /*0250*/  SHF.R.U32.HI R9, RZ, 0x5, R2 ;  /* 0x00000005ff097819 */ /* 0x000fc40000011602 */
[----:B------:R-:W-:Y:S02]  /*0260*/  SHF.R.U32.HI R7, RZ, 0x5, R3 ;  /* 0x00000005ff077819 */ /* 0x000fe40000011603 */
[----:B------:R-:W-:Y:S01]  /*0270*/  LOP3.LUT R4, R4, 0x2, RZ, 0xc0, !PT ;  /* 0x0000000204047812 */ /* 0x000fe200078ec0ff */
[----:B------:R-:W-:Y:S01]  /*0280*/  IMAD R5, R6, 0x100, R5 ;  /* 0x0000010006057824 */ /* 0x000fe200078e0205 */
[----:B------:R-:W-:Y:S02]  /*0290*/  SHF.R.U32.HI R10, RZ, 0x6, R3 ;  /* 0x00000006ff0a7819 */ /* 0x000fe40000011603 */
[----:B------:R-:W-:Y:S02]  /*02a0*/  LOP3.LUT R9, R9, 0x2, RZ, 0xc0, !PT ;  /* 0x0000000209097812 */ /* 0x000fe400078ec0ff */
[----:B------:R-:W-:Y:S02]  /*02b0*/  LOP3.LUT R4, R4, 0x1, R7, 0xf8, !PT ;  /* 0x0000000104047812 */ /* 0x000fe400078ef807 */
[----:B------:R-:W-:-:S02]  /*02c0*/  SHF.R.U32.HI R6, RZ, 0x6, R2 ;  /* 0x00000006ff067819 */ /* 0x000fc40000011602 */
[----:B------:R-:W-:Y:S01]  /*02d0*/  SHF.R.U32.HI R8, RZ, 0x7, R2 ;  /* 0x00000007ff087819 */ /* 0x000fe20000011602 */
[----:B------:R-:W-:Y:S01]  /*02e0*/  IMAD R4, R4, 0x400, R5 ;  /* 0x0000040004047824 */ /* 0x000fe200078e0205 */
[----:B------:R-:W-:Y:S02]  /*02f0*/  LOP3.LUT R9, R9, 0x1, R10, 0xf8, !PT ;  /* 0x0000000109097812 */ /* 0x000fe400078ef80a */
[--C-:B------:R-:W-:Y:S02]  /*0300*/  SHF.R.U32.HI R7, RZ, 0x7, R3.reuse ;  /* 0x00000007ff077819 */ /* 0x100fe40000011603 */
[----:B------:R-:W-:Y:S02]  /*0310*/  LOP3.LUT R6, R6, 0x2, RZ, 0xc0, !PT ;  /* 0x0000000206067812 */ /* 0x000fe400078ec0ff */
[----:B------:R-:W-:Y:S02]  /*0320*/  SHF.R.U32.HI R11, RZ, 0x8, R3 ;  /* 0x00000008ff0b7819 */ /* 0x000fe40000011603 */
[----:B------:R-:W-:Y:S01]  /*0330*/  LOP3.LUT R8, R8, 0x2, RZ, 0xc0, !PT ;  /* 0x0000000208087812 */ /* 0x000fe200078ec0ff */
[----:B------:R-:W-:Y:S01]  /*0340*/  IMAD R4, R9, 0x1000, R4 ;  /* 0x0000100009047824 */ /* 0x000fe200078e0204 */
[----:B------:R-:W-:-:S02]  /*0350*/  LOP3.LUT R7, R6, 0x1, R7, 0xf8, !PT ;  /* 0x0000000106077812 */ /* 0x000fc400078ef807 */
[----:B------:R-:W-:Y:S02]  /*0360*/  SHF.R.U32.HI R5, RZ, 0x8, R2 ;  /* 0x00000008ff057819 */ /* 0x000fe40000011602 */
[----:B------:R-:W-:Y:S01]  /*0370*/  LOP3.LUT R11, R8, 0x1, R11, 0xf8, !PT ;  /* 0x00000001080b7812 */ /* 0x000fe200078ef80b */
[----:B------:R-:W-:Y:S01]  /*0380*/  IMAD R4, R7, 0x4000, R4 ;  /* 0x0000400007047824 */ /* 0x000fe200078e0204 */
[----:B------:R-:W-:Y:S02]  /*0390*/  SHF.R.U32.HI R8, RZ, 0x9, R2 ;  /* 0x00000009ff087819 */ /* 0x000fe40000011602 */
[--C-:B------:R-:W-:Y:S02]  /*03a0*/  SHF.R.U32.HI R6, RZ, 0x9, R3.reuse ;  /* 0x00000009ff067819 */ /* 0x100fe40000011603 */
[----:B------:R-:W-:Y:S01]  /*03b0*/  LOP3.LUT R5, R5, 0x2, RZ, 0xc0, !PT ;  /* 0x0000000205057812 */ /* 0x000fe200078ec0ff */
[----:B------:R-:W-:Y:S01]  /*03c0*/  IMAD R4, R11, 0x10000, R4 ;  /* 0x000100000b047824 */ /* 0x000fe200078e0204 */
[----:B------:R-:W-:-:S02]  /*03d0*/  SHF.R.U32.HI R9, RZ, 0xa, R3 ;  /* 0x0000000aff097819 */ /* 0x000fc40000011603 */
[----:B------:R-:W-:Y:S02]  /*03e0*/  LOP3.LUT R8, R8, 0x2, RZ, 0xc0, !PT ;  /* 0x0000000208087812 */ /* 0x000fe400078ec0ff */
[----:B------:R-:W-:Y:S02]  /*03f0*/  LOP3.LUT R5, R5, 0x1, R6, 0xf8, !PT ;  /* 0x0000000105057812 */ /* 0x000fe400078ef806 */
[--C-:B------:R-:W-:Y:S02]  /*0400*/  SHF.R.U32.HI R6, RZ, 0xa, R2.reuse ;  /* 0x0000000aff067819 */ /* 0x100fe40000011602 */
[----:B------:R-:W-:Y:S02]  /*0410*/  LOP3.LUT R9, R8, 0x1, R9, 0xf8, !PT ;  /* 0x0000000108097812 */ /* 0x000fe400078ef809 */
[----:B------:R-:W-:Y:S02]  /*0420*/  SHF.R.U32.HI R10, RZ, 0xb, R2 ;  /* 0x0000000bff0a7819 */ /* 0x000fe40000011602 */
[----:B------:R-:W-:-:S02]  /*0430*/  SHF.R.U32.HI R8, RZ, 0xb, R3 ;  /* 0x0000000bff087819 */ /* 0x000fc40000011603 */
[----:B------:R-:W-:Y:S01]  /*0440*/  LOP3.LUT R7, R6, 0x2, RZ, 0xc0, !PT ;  /* 0x0000000206077812 */ /* 0x000fe200078ec0ff */
[----:B------:R-:W-:Y:S02]  /*0450*/  IMAD R6, R5, 0x40000, R4 ;  /* 0x0004000005067824 */ /* 0x000fe400078e0204 */
[----:B------:R-:W0:Y:S01]  /*0460*/  LDC.64 R4, c[0x0][0x390] ;  /* 0x0000e400ff047b82 */ /* 0x000e220000000a00 */
[----:B------:R-:W-:Y:S02]  /*0470*/  SHF.R.U32.HI R11, RZ, 0xc, R3 ;  /* 0x0000000cff0b7819 */ /* 0x000fe40000011603 */
[----:B------:R-:W-:Y:S02]  /*0480*/  LOP3.LUT R10, R10, 0x2, RZ, 0xc0, !PT ;  /* 0x000000020a0a7812 */ /* 0x000fe400078ec0ff */
[----:B------:R-:W-:Y:S01]  /*0490*/  LOP3.LUT R7, R7, 0x1, R8, 0xf8, !PT ;  /* 0x0000000107077812 */ /* 0x000fe200078ef808 */
[----:B------:R-:W-:Y:S01]  /*04a0*/  IMAD R6, R9, 0x100000, R6 ;  /* 0x0010000009067824 */ /* 0x000fe200078e0206 */
[----:B------:R-:W-:-:S02]  /*04b0*/  SHF.R.U32.HI R8, RZ, 0xc, R2 ;  /* 0x0000000cff087819 */ /* 0x000fc40000011602 */
[----:B------:R-:W-:Y:S01]  /*04c0*/  LOP3.LUT R11, R10, 0x1, R11, 0xf8, !PT ;  /* 0x000000010a0b7812 */ /* 0x000fe200078ef80b */
[----:B------:R-:W-:Y:S01]  /*04d0*/  IMAD R6, R7, 0x400000, R6 ;  /* 0x0040000007067824 */ /* 0x000fe200078e0206 */
[----:B------:R-:W-:Y:S02]  /*04e0*/  SHF.R.U32.HI R10, RZ, 0xd, R2 ;  /* 0x0000000dff0a7819 */ /* 0x000fe40000011602 */
[--C-:B------:R-:W-:Y:S02]  /*04f0*/  SHF.R.U32.HI R9, RZ, 0xd, R3.reuse ;  /* 0x0000000dff097819 */ /* 0x100fe40000011603 */
[----:B------:R-:W-:Y:S01]  /*0500*/  LOP3.LUT R8, R8, 0x2, RZ, 0xc0, !PT ;  /* 0x0000000208087812 */ /* 0x000fe200078ec0ff */
[----:B------:R-:W-:Y:S01]  /*0510*/  IMAD R6, R11, 0x1000000, R6 ;  /* 0x010000000b067824 */ /* 0x000fe200078e0206 */
[----:B------:R-:W-:Y:S02]  /*0520*/  SHF.R.U32.HI R7, RZ, 0xe, R3 ;  /* 0x0000000eff077819 */ /* 0x000fe40000011603 */
[----:B------:R-:W-:-:S02]  /*0530*/  LOP3.LUT R10, R10, 0x2, RZ, 0xc0, !PT ;  /* 0x000000020a0a7812 */ /* 0x000fc400078ec0ff */
[----:B------:R-:W-:Y:S02]  /*0540*/  LOP3.LUT R9, R8, 0x1, R9, 0xf8, !PT ;  /* 0x0000000108097812 */ /* 0x000fe400078ef809 */
[----:B------:R-:W-:Y:S02]  /*0550*/  SHF.R.U32.HI R2, RZ, 0xe, R2 ;  /* 0x0000000eff027819 */ /* 0x000fe40000011602 */
[----:B------:R-:W-:Y:S01]  /*0560*/  LOP3.LUT R7, R10, 0x1, R7, 0xf8, !PT ;  /* 0x000000010a077812 */ /* 0x000fe200078ef807 */
[----:B------:R-:W-:Y:S01]  /*0570*/  IMAD R6, R9, 0x4000000, R6 ;  /* 0x0400000009067824 */ /* 0x000fe200078e0206 */
[----:B------:R-:W-:Y:S02]  /*0580*/  SHF.R.U32.HI R3, RZ, 0xf, R3 ;  /* 0x0000000fff037819 */ /* 0x000fe40000011603 */
[----:B------:R-:W-:Y:S01]  /*0590*/  LOP3.LUT R2, R2, 0x2, RZ, 0xc0, !PT ;  /* 0x0000000202027812 */ /* 0x000fe200078ec0ff */
[----:B------:R-:W-:-:S03]  /*05a0*/  IMAD R6, R7, 0x10000000, R6 ;  /* 0x1000000007067824 */ /* 0x000fc600078e0206 */
[----:B------:R-:W-:Y:S01]  /*05b0*/  LOP3.LUT R3, R2, 0x1, R3, 0xf8, !PT ;  /* 0x0000000102037812 */ /* 0x000fe200078ef803 */
[----:B0-----:R-:W-:-:S04]  /*05c0*/  IMAD.WIDE R4, R0, 0x4, R4 ;  /* 0x0000000400047825 */ /* 0x001fc800078e0204 */
[----:B------:R-:W-:-:S05]  /*05d0*/  IMAD R3, R3, 0x40000000, R6 ;  /* 0x4000000003037824 */ /* 0x000fca00078e0206 */
[----:B------:R-:W-:Y:S01]  /*05e0*/  STG.E desc[UR4][R4.64], R3 ;  /* 0x0000000304007986 */ /* 0x000fe2000c101904 */
[----:B------:R-:W-:Y:S05]  /*05f0*/  EXIT ;  /* 0x000000000000794d */ /* 0x000fea0003800000 */
.L_x_0:
[----:B------:R-:W-:-:S00]  /*0600*/  BRA `(.L_x_0) ;  /* 0xfffffffc00fc7947 */ /* 0x000fc0000383ffff */
[----:B------:R-:W-:-:S00]  /*0610*/  NOP ;  /* 0x0000000000007918 */ /* 0x000fc00000000000 */
        /* <DEDUP_REMOVED lines=14> */
.L_x_18:


//--------------------- .text._ZN5glisa19hilbertDecodeKernelEPKjPjS2_i --------------------------
	.section	.text._ZN5glisa19hilbertDecodeKernelEPKjPjS2_i,"ax",@progbits
	.align	128
        .global         _ZN5glisa19hilbertDecodeKernelEPKjPjS2_i
        .type           _ZN5glisa19hilbertDecodeKernelEPKjPjS2_i,@function
        .size           _ZN5glisa19hilbertDecodeKernelEPKjPjS2_i,(.L_x_19 - _ZN5glisa19hilbertDecodeKernelEPKjPjS2_i)
        .other          _ZN5glisa19hilbertDecodeKernelEPKjPjS2_i,@"STO_CUDA_ENTRY STV_DEFAULT"
_ZN5glisa19hilbertDecodeKernelEPKjPjS2_i:
.text._ZN5glisa19hilbertDecodeKernelEPKjPjS2_i:
        /* <DEDUP_REMOVED lines=10> */
[----:B------:R-:W2:Y:S08]  /*00a0*/  LDC.64 R2, c[0x0][0x390] ;  /* 0x0000e400ff027b82 */ /* 0x000eb00000000a00 */
[----:B------:R-:W3:Y:S01]  /*00b0*/  LDC.64 R4, c[0x0][0x388] ;  /* 0x0000e200ff047b82 */ /* 0x000ee20000000a00 */
[----:B0-----:R-:W-:-:S05]  /*00c0*/  IMAD.WIDE R6, R9, 0x4, R6 ;  /* 0x0000000409067825 */ /* 0x001fca00078e0206 */
[----:B-1----:R0:W5:Y:S01]  /*00d0*/  LDG.E R0, desc[UR6][R6.64] ;  /* 0x0000000606007981 */ /* 0x002162000c1e1900 */
[----:B------:R-:W-:Y:S01]  /*00e0*/  UMOV UR4, 0x1 ;  /* 0x0000000100047882 */ /* 0x000fe20000000000 */
[----:B--2---:R-:W-:-:S05]  /*00f0*/  IMAD.WIDE R2, R9, 0x4, R2 ;  /* 0x0000000409027825 */ /* 0x004fca00078e0202 */
[----:B------:R0:W-:Y:S01]  /*0100*/  STG.E desc[UR6][R2.64], RZ ;  /* 0x000000ff02007986 */ /* 0x0001e2000c101906 */
[----:B---3--:R-:W-:-:S05]  /*0110*/  IMAD.WIDE R4, R9, 0x4, R4 ;  /* 0x0000000409047825 */ /* 0x008fca00078e0204 */
[----:B------:R0:W-:Y:S02]  /*0120*/  STG.E desc[UR6][R4.64], RZ ;  /* 0x000000ff04007986 */ /* 0x0001e4000c101906 */
.L_x_15:
[----:B-1---5:R1:W5:Y:S01]  /*0130*/  LDG.E R9, desc[UR6][R4.64] ;  /* 0x0000000604097981 */ /* 0x022362000c1e1900 */
[----:B0-----:R-:W-:-:S04]  /*0140*/  SHF.R.U32.HI R7, RZ, 0x1, R0 ;  /* 0x00000001ff077819 */ /* 0x001fc80000011600 */
[----:B------:R-:W-:-:S04]  /*0150*/  LOP3.LUT R13, R7, 0x1, R0, 0x48, !PT ;  /* 0x00000001070d7812 */ /* 0x000fc800078e4800 */
[----:B------:R-:W-:Y:S01]  /*0160*/  ISETP.NE.U32.AND P0, PT, R13, 0x1, PT ;  /* 0x000000010d00780c */ /* 0x000fe20003f05070 */
[----:B------:R-:W-:Y:S01]  /*0170*/  BSSY.RECONVERGENT B0, `(.L_x_1) ;  /* 0x0000010000007945 */ /* 0x000fe20003800200 */
[----:B------:R-:W-:-:S11]  /*0180*/  LOP3.LUT R8, R7, 0x1, RZ, 0xc0, !PT ;  /* 0x0000000107087812 */ /* 0x000fd600078ec0ff */
[----:B-1----:R-:W-:Y:S05]  /*0190*/  @!P0 BRA `(.L_x_2) ;  /* 0x0000000000348947 */ /* 0x002fea0003800000 */
[----:B------:R-:W-:-:S13]  /*01a0*/  ISETP.NE.AND P0, PT, R8, RZ, PT ;  /* 0x000000ff0800720c */ /* 0x000fda0003f05270 */
[----:B-----5:R-:W-:Y:S01]  /*01b0*/  @P0 LOP3.LUT R6, RZ, R9, RZ, 0x33, !PT ;  /* 0x00000009ff060212 */ /* 0x020fe200078e33ff */
[----:B------:R-:W2:Y:S04]  /*01c0*/  @!P0 LDG.E R7, desc[UR6][R2.64] ;  /* 0x0000000602078981 */ /* 0x000ea8000c1e1900 */
[----:B------:R-:W-:-:S05]  /*01d0*/  @P0 VIADD R11, R6, UR4 ;  /* 0x00000004060b0c36 */ /* 0x000fca0008000000 */
[----:B------:R-:W-:Y:S04]  /*01e0*/  @P0 STG.E desc[UR6][R4.64], R11 ;  /* 0x0000000b04000986 */ /* 0x000fe8000c101906 */
[----:B------:R-:W3:Y:S02]  /*01f0*/  @P0 LDG.E R6, desc[UR6][R2.64] ;  /* 0x0000000602060981 */ /* 0x000ee4000c1e1900 */
[----:B---3--:R-:W-:-:S05]  /*0200*/  @P0 LOP3.LUT R6, RZ, R6, RZ, 0x33, !PT ;  /* 0x00000006ff060212 */ /* 0x008fca00078e33ff */
[----:B------:R-:W-:-:S05]  /*0210*/  @P0 VIADD R7, R6, UR4 ;  /* 0x0000000406070c36 */ /* 0x000fca0008000000 */
[----:B------:R-:W-:Y:S04]  /*0220*/  @P0 STG.E desc[UR6][R2.64], R7 ;  /* 0x0000000702000986 */ /* 0x000fe8000c101906 */
[----:B------:R-:W3:Y:S04]  /*0230*/  @P0 LDG.E R9, desc[UR6][R4.64] ;  /* 0x0000000604090981 */ /* 0x000ee8000c1e1900 */
[----:B--2---:R-:W-:Y:S04]  /*0240*/  STG.E desc[UR6][R4.64], R7 ;  /* 0x0000000704007986 */ /* 0x004fe8000c101906 */
[----:B---3--:R0:W-:Y:S04]  /*0250*/  STG.E desc[UR6][R2.64], R9 ;  /* 0x0000000902007986 */ /* 0x0081e8000c101906 */
[----:B0-----:R0:W5:Y:S02]  /*0260*/  LDG.E R9, desc[UR6][R4.64] ;  /* 0x0000000604097981 */ /* 0x001164000c1e1900 */
.L_x_2:
[----:B------:R-:W-:Y:S05]  /*0270*/  BSYNC.RECONVERGENT B0 ;  /* 0x0000000000007941 */ /* 0x000fea0003800200 */
.L_x_1:
[----:B-----5:R-:W-:-:S05]  /*0280*/  IMAD R9, R8, UR4, R9 ;  /* 0x0000000408097c24 */ /* 0x020fca000f8e0209 */
[----:B------:R1:W-:Y:S04]  /*0290*/  STG.E desc[UR6][R4.64], R9 ;  /* 0x0000000904007986 */ /* 0x0003e8000c101906 */
[----:B------:R-:W2:Y:S01]  /*02a0*/  LDG.E R6, desc[UR6][R2.64] ;  /* 0x0000000602067981 */ /* 0x000ea2000c1e1900 */
[----:B------:R-:W-:Y:S01]  /*02b0*/  SHF.R.U32.HI R11, RZ, 0x3, R0 ;  /* 0x00000003ff0b7819 */ /* 0x000fe20000011600 */
[----:B------:R-:W-:Y:S01]  /*02c0*/  USHF.L.U32 UR5, UR4, 0x1, URZ ;  /* 0x0000000104057899 */ /* 0x000fe200080006ff */
[----:B------:R-:W-:Y:S01]  /*02d0*/  BSSY.RECONVERGENT B0, `(.L_x_3) ;  /* 0x0000017000007945 */ /* 0x000fe20003800200 */
[----:B--2---:R-:W-:Y:S01]  /*02e0*/  IMAD R7, R13, UR4, R6 ;  /* 0x000000040d077c24 */ /* 0x004fe2000f8e0206 */
[----:B------:R-:W-:-:S04]  /*02f0*/  SHF.R.U32.HI R6, RZ, 0x2, R0 ;  /* 0x00000002ff067819 */ /* 0x000fc80000011600 */
[----:B------:R1:W-:Y:S01]  /*0300*/  STG.E desc[UR6][R2.64], R7 ;  /* 0x0000000702007986 */ /* 0x0003e2000c101906 */
[C---:B------:R-:W-:Y:S02]  /*0310*/  LOP3.LUT R13, R11.reuse, 0x1, R6, 0x48, !PT ;  /* 0x000000010b0d7812 */ /* 0x040fe400078e4806 */
[----:B------:R-:W-:Y:S02]  /*0320*/  LOP3.LUT R11, R11, 0x1, RZ, 0xc0, !PT ;  /* 0x000000010b0b7812 */ /* 0x000fe400078ec0ff */
[----:B------:R-:W-:-:S13]  /*0330*/  ISETP.NE.U32.AND P0, PT, R13, 0x1, PT ;  /* 0x000000010d00780c */ /* 0x000fda0003f05070 */
[----:B-1----:R-:W-:Y:S05]  /*0340*/  @!P0 BRA `(.L_x_4) ;  /* 0x00000000003c8947 */ /* 0x002fea0003800000 */
[----:B------:R-:W-:Y:S01]  /*0350*/  ISETP.NE.AND P0, PT, R11, RZ, PT ;  /* 0x000000ff0b00720c */ /* 0x000fe20003f05270 */
[----:B------:R-:W-:-:S12]  /*0360*/  BSSY.RECONVERGENT B1, `(.L_x_5) ;  /* 0x000000a000017945 */ /* 0x000fd80003800200 */
[----:B------:R-:W-:Y:S05]  /*0370*/  @!P0 BRA `(.L_x_6) ;  /* 0x0000000000208947 */ /* 0x000fea0003800000 */
[----:B------:R-:W2:Y:S02]  /*0380*/  LDG.E R6, desc[UR6][R4.64] ;  /* 0x0000000604067981 */ /* 0x000ea4000c1e1900 */
[----:B--2---:R-:W-:-:S05]  /*0390*/  LOP3.LUT R6, RZ, R6, RZ, 0x33, !PT ;  /* 0x00000006ff067212 */ /* 0x004fca00078e33ff */
[----:B------:R-:W-:-:S05]  /*03a0*/  VIADD R9, R6, UR5 ;  /* 0x0000000506097c36 */ /* 0x000fca0008000000 */
[----:B------:R1:W-:Y:S04]  /*03b0*/  STG.E desc[UR6][R4.64], R9 ;  /* 0x0000000904007986 */ /* 0x0003e8000c101906 */
[----:B------:R-:W2:Y:S02]  /*03c0*/  LDG.E R6, desc[UR6][R2.64] ;  /* 0x0000000602067981 */ /* 0x000ea4000c1e1900 */
[----:B--2---:R-:W-:-:S05]  /*03d0*/  LOP3.LUT R6, RZ, R6, RZ, 0x33, !PT ;  /* 0x00000006ff067212 */ /* 0x004fca00078e33ff */
[----:B------:R-:W-:-:S05]  /*03e0*/  VIADD R7, R6, UR5 ;  /* 0x0000000506077c36 */ /* 0x000fca0008000000 */
[----:B------:R1:W-:Y:S02]  /*03f0*/  STG.E desc[UR6][R2.64], R7 ;  /* 0x0000000702007986 */ /* 0x0003e4000c101906 */
.L_x_6:
[----:B------:R-:W-:Y:S05]  /*0400*/  BSYNC.RECONVERGENT B1 ;  /* 0x0000000000017941 */ /* 0x000fea0003800200 */
.L_x_5:
[----:B-1----:R-:W2:Y:S04]  /*0410*/  LDG.E R9, desc[UR6][R4.64] ;  /* 0x0000000604097981 */ /* 0x002ea8000c1e1900 */
[----:B------:R1:W-:Y:S04]  /*0420*/  STG.E desc[UR6][R4.64], R7 ;  /* 0x0000000704007986 */ /* 0x0003e8000c101906 */
[----:B--2---:R1:W-:Y:S02]  /*0430*/  STG.E desc[UR6][R2.64], R9 ;  /* 0x0000000902007986 */ /* 0x0043e4000c101906 */
.L_x_4:
[----:B------:R-:W-:Y:S05]  /*0440*/  BSYNC.RECONVERGENT B0 ;  /* 0x0000000000007941 */ /* 0x000fea0003800200 */
.L_x_3:
[----:B------:R-:W1:Y:S02]  /*0450*/  LDG.E R6, desc[UR6][R4.64] ;  /* 0x0000000604067981 */ /* 0x000e64000c1e1900 */
[----:B-1----:R-:W-:-:S05]  /*0460*/  IMAD R7, R11, UR5, R6 ;  /* 0x000000050b077c24 */ /* 0x002fca000f8e0206 */
[----:B------:R1:W-:Y:S04]  /*0470*/  STG.E desc[UR6][R4.64], R7 ;  /* 0x0000000704007986 */ /* 0x0003e8000c101906 */
[----:B------:R-:W2:Y:S01]  /*0480*/  LDG.E R6, desc[UR6][R2.64] ;  /* 0x0000000602067981 */ /* 0x000ea2000c1e1900 */
[----:B------:R-:W-:Y:S01]  /*0490*/  SHF.R.U32.HI R11, RZ, 0x5, R0 ;  /* 0x00000005ff0b7819 */ /* 0x000fe20000011600 */
[----:B------:R-:W-:Y:S01]  /*04a0*/  BSSY.RECONVERGENT B0, `(.L_x_7) ;  /* 0x0000018000007945 */ /* 0x000fe20003800200 */
[----:B--2---:R-:W-:Y:S01]  /*04b0*/  IMAD R9, R13, UR5, R6 ;  /* 0x000000050d097c24 */ /* 0x004fe2000f8e0206 */
[----:B------:R-:W-:Y:S01]  /*04c0*/  SHF.R.U32.HI R6, RZ, 0x4, R0 ;  /* 0x00000004ff067819 */ /* 0x000fe20000011600 */
[----:B------:R-:W-:-:S03]  /*04d0*/  USHF.L.U32 UR5, UR4, 0x2, URZ ;  /* 0x0000000204057899 */ /* 0x000fc600080006ff */
        /* <DEDUP_REMOVED lines=16> */
.L_x_10:
[----:B------:R-:W-:Y:S05]  /*05e0*/  BSYNC.RECONVERGENT B1 ;  /* 0x0000000000017941 */ /* 0x000fea0003800200 */
.L_x_9:
[----:B-1----:R-:W2:Y:S04]  /*05f0*/  LDG.E R7, desc[UR6][R4.64] ;  /* 0x0000000604077981 */ /* 0x002ea8000c1e1900 */
[----:B------:R1:W-:Y:S04]  /*0600*/  STG.E desc[UR6][R4.64], R9 ;  /* 0x0000000904007986 */ /* 0x0003e8000c101906 */
[----:B--2---:R1:W-:Y:S02]  /*0610*/  STG.E desc[UR6][R2.64], R7 ;  /* 0x0000000702007986 */ /* 0x0043e4000c101906 */
.L_x_8:
[----:B------:R-:W-:Y:S05]  /*0620*/  BSYNC.RECONVERGENT B0 ;  /* 0x0000000000007941 */ /* 0x000fea0003800200 */
.L_x_7:
        /* <DEDUP_REMOVED lines=25> */
.L_x_14:
[----:B------:R-:W-:Y:S05]  /*07c0*/  BSYNC.RECONVERGENT B1 ;  /* 0x0000000000017941 */ /* 0x000fea0003800200 */
.L_x_13:
[----:B-1----:R-:W2:Y:S04]  /*07d0*/  LDG.E R7, desc[UR6][R4.64] ;  /* 0x0000000604077981 */ /* 0x002ea8000c1e1900 */
[----:B------:R1:W-:Y:S04]  /*07e0*/  STG.E desc[UR6][R4.64], R9 ;  /* 0x0000000904007986 */ /* 0x0003e8000c101906 */
[----:B--2---:R1:W-:Y:S02]  /*07f0*/  STG.E desc[UR6][R2.64], R7 ;  /* 0x0000000702007986 */ /* 0x0043e4000c101906 */
.L_x_12:
[----:B------:R-:W-:Y:S05]  /*0800*/  BSYNC.RECONVERGENT B0 ;  /* 0x0000000000007941 */ /* 0x000fea0003800200 */
.L_x_11:
[----:B------:R-:W1:Y:S02]  /*0810*/  LDG.E R6, desc[UR6][R4.64] ;  /* 0x0000000604067981 */ /* 0x000e64000c1e1900 */
[----:B-1----:R-:W-:-:S05]  /*0820*/  IMAD R7, R11, UR5, R6 ;  /* 0x000000050b077c24 */ /* 0x002fca000f8e0206 */
[----:B------:R1:W-:Y:S04]  /*0830*/  STG.E desc[UR6][R4.64], R7 ;  /* 0x0000000704007986 */ /* 0x0003e8000c101906 */
[----:B------:R-:W2:Y:S01]  /*0840*/  LDG.E R6, desc[UR6][R2.64] ;  /* 0x0000000602067981 */ /* 0x000ea2000c1e1900 */
[----:B------:R-:W-:Y:S01]  /*0850*/  UISETP.GE.U32.AND UP0, UPT, UR4, 0x1000, UPT ;  /* 0x000010000400788c */ /* 0x000fe2000bf06070 */
[----:B------:R-:W-:Y:S01]  /*0860*/  SHF.R.U32.HI R0, RZ, 0x8, R0 ;  /* 0x00000008ff007819 */ /* 0x000fe20000011600 */
[----:B--2---:R-:W-:Y:S01]  /*0870*/  IMAD R9, R13, UR5, R6 ;  /* 0x000000050d097c24 */ /* 0x004fe2000f8e0206 */
[----:B------:R-:W-:-:S04]  /*0880*/  USHF.L.U32 UR5, UR4, 0x4, URZ ;  /* 0x0000000404057899 */ /* 0x000fc800080006ff */
[----:B------:R1:W-:Y:S03]  /*0890*/  STG.E desc[UR6][R2.64], R9 ;  /* 0x0000000902007986 */ /* 0x0003e6000c101906 */
[----:B------:R-:W-:Y:S01]  /*08a0*/  UMOV UR4, UR5 ;  /* 0x0000000500047c82 */ /* 0x000fe20008000000 */
[----:B------:R-:W-:Y:S05]  /*08b0*/  BRA.U !UP0, `(.L_x_15) ;  /* 0xfffffff9081c7547 */ /* 0x000fea000b83ffff */
[----:B------:R-:W-:Y:S05]  /*08c0*/  EXIT ;  /* 0x000000000000794d */ /* 0x000fea0003800000 */
.L_x_16:
        /* <DEDUP_REMOVED lines=11> */
.L_x_19:


//--------------------- .text._ZN5glisa19hilbertEncodeKernelEPKjS1_Pji --------------------------
	.section	.text._ZN5glisa19hilbertEncodeKernelEPKjS1_Pji,"ax",@progbits
	.align	128
        .global         _ZN5glisa19hilbertEncodeKernelEPKjS1_Pji
        .type           _ZN5glisa19hilbertEncodeKernelEPKjS1_Pji,@function
        .size           _ZN5glisa19hilbertEncodeKernelEPKjS1_Pji,(.L_x_20 - _ZN5glisa19hilbertEncodeKernelEPKjS1_Pji)
        .other          _ZN5glisa19hilbertEncodeKernelEPKjS1_Pji,@"STO_CUDA_ENTRY STV_DEFAULT"
_ZN5glisa19hilbertEncodeKernelEPKjS1_Pji:
.text._ZN5glisa19hilbertEncodeKernelEPKjS1_Pji:
        /* <DEDUP_REMOVED lines=11> */
[----:B0-----:R-:W-:-:S06]  /*00b0*/  IMAD.WIDE R4, R0, 0x4, R4 ;  /* 0x0000000400047825 */ /* 0x001fcc00078e0204 */
[----:B-1----:R-:W3:Y:S01]  /*00c0*/  LDG.E R4, desc[UR4][R4.64] ;  /* 0x0000000404047981 */ /* 0x002ee2000c1e1900 */
[----:B--2---:R-:W-:-:S06]  /*00d0*/  IMAD.WIDE R2, R0, 0x4, R2 ;  /* 0x0000000400027825 */ /* 0x004fcc00078e0202 */
[----:B------:R-:W2:Y:S01]  /*00e0*/  LDG.E R2, desc[UR4][R2.64] ;  /* 0x0000000402027981 */ /* 0x000ea2000c1e1900 */
[C---:B---3--:R-:W-:Y:S02]  /*00f0*/  LOP3.LUT P1, R14, R4.reuse, 0x8000, RZ, 0xc0, !PT ;  /* 0x00008000040e7812 */ /* 0x048fe4000782c0ff */
[C---:B------:R-:W-:Y:S02]  /*0100*/  LOP3.LUT R6, R4.reuse, 0x7fff, RZ, 0xc0, !PT ;  /* 0x00007fff04067812 */ /* 0x040fe400078ec0ff */
[----:B------:R-:W-:Y:S02]  /*0110*/  LOP3.LUT R7, R4, 0x7fff, RZ, 0xc, !PT ;  /* 0x00007fff04077812 */ /* 0x000fe400078e0cff */
[C---:B--2---:R-:W-:Y:S02]  /*0120*/  LOP3.LUT P0, RZ, R2.reuse, 0x8000, RZ, 0xc0, !PT ;  /* 0x0000800002ff7812 */ /* 0x044fe4000780c0ff */
[C---:B------:R-:W-:Y:S02]  /*0130*/  LOP3.LUT R13, R2.reuse, 0x7fff, RZ, 0xc0, !PT ;  /* 0x00007fff020d7812 */ /* 0x040fe400078ec0ff */
[----:B------:R-:W-:-:S04]  /*0140*/  LOP3.LUT R8, R2, 0x7fff, RZ, 0xc, !PT ;  /* 0x00007fff02087812 */ /* 0x000fc800078e0cff */
[----:B------:R-:W-:Y:S02]  /*0150*/  SEL R15, R13, R8, !P0 ;  /* 0x000000080d0f7207 */ /* 0x000fe40004000000 */
[----:B------:R-:W-:Y:S02]  /*0160*/  @!P1 SEL R13, R6, R7, !P0 ;  /* 0x00000007060d9207 */ /* 0x000fe40004000000 */
[----:B------:R-:W-:Y:S02]  /*0170*/  SEL R15, R15, R6, !P1 ;  /* 0x000000060f0f7207 */ /* 0x000fe40004800000 */
[----:B------:R-:W-:Y:S02]  /*0180*/  LOP3.LUT R7, R13, 0x3fff, RZ, 0xc0, !PT ;  /* 0x00003fff0d077812 */ /* 0x000fe400078ec0ff */
[----:B------:R-:W-:Y:S02]  /*0190*/  LOP3.LUT P1, RZ, R15, 0x4000, RZ, 0xc0, !PT ;  /* 0x000040000fff7812 */ /* 0x000fe4000782c0ff */
[----:B------:R-:W-:-:S02]  /*01a0*/  LOP3.LUT P0, RZ, R13, 0x4000, RZ, 0xc0, !PT ;  /* 0x000040000dff7812 */ /* 0x000fc4000780c0ff */
[----:B------:R-:W-:Y:S02]  /*01b0*/  LOP3.LUT R4, R7, 0x3fff, RZ, 0x3c, !PT ;  /* 0x00003fff07047812 */ /* 0x000fe400078e3cff */
[----:B------:R-:W-:Y:S02]  /*01c0*/  LOP3.LUT R3, R15, 0x3fff, RZ, 0xc0, !PT ;  /* 0x00003fff0f037812 */ /* 0x000fe400078ec0ff */
[----:B------:R-:W-:Y:S02]  /*01d0*/  SEL R12, R7, R4, !P0 ;  /* 0x00000004070c7207 */ /* 0x000fe40004000000 */
[----:B------:R-:W-:Y:S02]  /*01e0*/  LOP3.LUT R4, R15, 0x3fff, RZ, 0xc, !PT ;  /* 0x00003fff0f047812 */ /* 0x000fe400078e0cff */
[----:B------:R-:W-:Y:S02]  /*01f0*/  SEL R12, R12, R3, !P1 ;  /* 0x000000030c0c7207 */ /* 0x000fe40004800000 */
[----:B------:R-:W-:-:S02]  /*0200*/  @!P1 SEL R7, R3, R4, !P0 ;  /* 0x0000000403079207 */ /* 0x000fc40004000000 */
[C---:B------:R-:W-:Y:S02]  /*0210*/  LOP3.LUT P1, RZ, R12.reuse, 0x2000, RZ, 0xc0, !PT ;  /* 0x000020000cff7812 */ /* 0x040fe4000782c0ff */
[C---:B------:R-:W-:Y:S02]  /*0220*/  LOP3.LUT R11, R7.reuse, 0x1fff, RZ, 0xc0, !PT ;  /* 0x00001fff070b7812 */ /* 0x040fe400078ec0ff */
[----:B------:R-:W-:Y:S02]  /*0230*/  LOP3.LUT P0, RZ, R7, 0x2000, RZ, 0xc0, !PT ;  /* 0x0000200007ff7812 */ /* 0x000fe4000780c0ff */
[C---:B------:R-:W-:Y:S02]  /*0240*/  LOP3.LUT R4, R11.reuse, 0x1fff, RZ, 0x3c, !PT ;  /* 0x00001fff0b047812 */ /* 0x040fe400078e3cff */
[----:B------:R-:W-:Y:S02]  /*0250*/  LOP3.LUT R3, R12, 0x1fff, RZ, 0xc0, !PT ;  /* 0x00001fff0c037812 */ /* 0x000fe400078ec0ff */
[----:B------:R-:W-:-:S02]  /*0260*/  SEL R10, R11, R4, !P0 ;  /* 0x000000040b0a7207 */ /* 0x000fc40004000000 */
[----:B------:R-:W-:Y:S02]  /*0270*/  LOP3.LUT R4, R12, 0x1fff, RZ, 0xc, !PT ;  /* 0x00001fff0c047812 */ /* 0x000fe400078e0cff */
[----:B------:R-:W-:Y:S02]  /*0280*/  SEL R10, R10, R3, !P1 ;  /* 0x000000030a0a7207 */ /* 0x000fe40004800000 */
[----:B------:R-:W-:Y:S02]  /*0290*/  @!P1 SEL R11, R3, R4, !P0 ;  /* 0x00000004030b9207 */ /* 0x000fe40004000000 */
[----:B------:R-:W-:Y:S02]  /*02a0*/  LOP3.LUT P1, RZ, R10, 0x1000, RZ, 0xc0, !PT ;  /* 0x000010000aff7812 */ /* 0x000fe4000782c0ff */
[C---:B------:R-:W-:Y:S02]  /*02b0*/  LOP3.LUT R9, R11.reuse, 0xfff, RZ, 0xc0, !PT ;  /* 0x00000fff0b097812 */ /* 0x040fe400078ec0ff */
[----:B------:R-:W-:-:S02]  /*02c0*/  LOP3.LUT P0, RZ, R11, 0x1000, RZ, 0xc0, !PT ;  /* 0x000010000bff7812 */ /* 0x000fc4000780c0ff */
[C---:B------:R-:W-:Y:S02]  /*02d0*/  LOP3.LUT R4, R9.reuse, 0xfff, RZ, 0x3c, !PT ;  /* 0x00000fff09047812 */ /* 0x040fe400078e3cff */
[C---:B------:R-:W-:Y:S02]  /*02e0*/  LOP3.LUT R3, R10.reuse, 0xfff, RZ, 0xc0, !PT ;  /* 0x00000fff0a037812 */ /* 0x040fe400078ec0ff */
        /* <DEDUP_REMOVED lines=16> */
[----:B------:R-:W-:Y:S02]  /*03f0*/  LOP3.LUT R3, R4, 0x3ff, RZ, 0x3c, !PT ;  /* 0x000003ff04037812 */ /* 0x000fe400078e3cff */
[----:B------:R-:W-:Y:S02]  /*0400*/  LOP3.LUT R16, R6, 0x3ff, RZ, 0xc0, !PT ;  /* 0x000003ff06107812 */ /* 0x000fe400078ec0ff */
[----:B------:R-:W-:Y:S02]  /*0410*/  SEL R3, R4, R3, !P0 ;  /* 0x0000000304037207 */ /* 0x000fe40004000000 */
[----:B------:R-:W-:Y:S02]  /*0420*/  LOP3.LUT R17, R6, 0x3ff, RZ, 0xc, !PT ;  /* 0x000003ff06117812 */ /* 0x000fe400078e0cff */
[----:B------:R-:W-:Y:S02]  /*0430*/  SEL R3, R3, R16, !P1 ;  /* 0x0000001003037207 */ /* 0x000fe40004800000 */
[----:B------:R-:W-:Y:S01]  /*0440*/  @!P1 SEL R4, R16, R17, !P0 ;  /* 0x0000001110049207 */ /* 0x000fe20004000000 */
[----:B------:R-:W-:Y:S01]  /*0450*/  IMAD.U32 R16, R2, 0x10000, RZ ;  /* 0x0001000002107824 */ /* 0x000fe200078e00ff */
[----:B------:R-:W-:-:S02]  /*0460*/  LOP3.LUT P1, RZ, R3, 0x200, RZ, 0xc0, !PT ;  /* 0x0000020003ff7812 */ /* 0x000fc4000782c0ff */
[C---:B------:R-:W-:Y:S02]  /*0470*/  LOP3.LUT R2, R4.reuse, 0x1ff, RZ, 0xc0, !PT ;  /* 0x000001ff04027812 */ /* 0x040fe400078ec0ff */
[----:B------:R-:W-:Y:S02]  /*0480*/  LOP3.LUT P0, RZ, R4, 0x200, RZ, 0xc0, !PT ;  /* 0x0000020004ff7812 */ /* 0x000fe4000780c0ff */
[C---:B------:R-:W-:Y:S01]  /*0490*/  LOP3.LUT R19, R2.reuse, 0x1ff, RZ, 0x3c, !PT ;  /* 0x000001ff02137812 */ /* 0x040fe200078e3cff */
[----:B------:R-:W-:Y:S01]  /*04a0*/  IMAD.SHL.U32 R13, R13, 0x20000, RZ ;  /* 0x000200000d0d7824 */ /* 0x000fe200078e00ff */
[C---:B------:R-:W-:Y:S02]  /*04b0*/  LOP3.LUT R18, R3.reuse, 0x1ff, RZ, 0xc0, !PT ;  /* 0x000001ff03127812 */ /* 0x040fe400078ec0ff */
[----:B------:R-:W-:Y:S02]  /*04c0*/  SEL R21, R2, R19, !P0 ;  /* 0x0000001302157207 */ /* 0x000fe40004000000 */
[----:B------:R-:W-:-:S02]  /*04d0*/  LOP3.LUT R19, R3, 0x1ff, RZ, 0xc, !PT ;  /* 0x000001ff03137812 */ /* 0x000fc400078e0cff */
[----:B------:R-:W-:Y:S02]  /*04e0*/  SHF.R.U32.HI R17, RZ, 0xf, R14 ;  /* 0x0000000fff117819 */ /* 0x000fe4000001160e */
[----:B------:R-:W-:Y:S02]  /*04f0*/  SHF.R.U32.HI R15, RZ, 0xe, R15 ;  /* 0x0000000eff0f7819 */ /* 0x000fe4000001160f */
[----:B------:R-:W-:Y:S02]  /*0500*/  SHF.R.S32.HI R14, RZ, 0x1f, R13 ;  /* 0x0000001fff0e7819 */ /* 0x000fe4000001140d */
[----:B------:R-:W-:Y:S02]  /*0510*/  SEL R13, R21, R18, !P1 ;  /* 0x00000012150d7207 */ /* 0x000fe40004800000 */
[----:B------:R-:W-:Y:S02]  /*0520*/  @!P1 SEL R2, R18, R19, !P0 ;  /* 0x0000001312029207 */ /* 0x000fe40004000000 */
[----:B------:R-:W-:-:S02]  /*0530*/  SHF.R.S32.HI R16, RZ, 0x1f, R16 ;  /* 0x0000001fff107819 */ /* 0x000fc40000011410 */
[----:B------:R-:W-:Y:S02]  /*0540*/  LOP3.LUT R15, R15, 0x3, R14, 0x78, !PT ;  /* 0x000000030f0f7812 */ /* 0x000fe400078e780e */
[----:B------:R-:W-:Y:S02]  /*0550*/  LOP3.LUT P1, RZ, R13, 0x100, RZ, 0xc0, !PT ;  /* 0x000001000dff7812 */ /* 0x000fe4000782c0ff */
[----:B------:R-:W-:Y:S01]  /*0560*/  LOP3.LUT R14, R2, 0xff, RZ, 0xc0, !PT ;  /* 0x000000ff020e7812 */ /* 0x000fe200078ec0ff */
[----:B------:R-:W-:Y:S01]  /*0570*/  IMAD.SHL.U32 R7, R7, 0x40000, RZ ;  /* 0x0004000007077824 */ /* 0x000fe200078e00ff */
[----:B------:R-:W-:Y:S02]  /*0580*/  LOP3.LUT R16, R16, R17, RZ, 0x3c, !PT ;  /* 0x0000001110107212 */ /* 0x000fe400078e3cff */
[----:B------:R-:W-:Y:S02]  /*0590*/  LOP3.LUT P0, RZ, R2, 0x100, RZ, 0xc0, !PT ;  /* 0x0000010002ff7812 */ /* 0x000fe4000780c0ff */
[----:B------:R-:W-:Y:S01]  /*05a0*/  LOP3.LUT R17, R14, 0xff, RZ, 0x3c, !PT ;  /* 0x000000ff0e117812 */ /* 0x000fe200078e3cff */
[----:B------:R-:W-:Y:S01]  /*05b0*/  IMAD R19, R16, 0x4, R15 ;  /* 0x0000000410137824 */ /* 0x000fe200078e020f */
[----:B------:R-:W-:-:S02]  /*05c0*/  SHF.R.U32.HI R12, RZ, 0xd, R12 ;  /* 0x0000000dff0c7819 */ /* 0x000fc4000001160c */
[----:B------:R-:W-:Y:S02]  /*05d0*/  SHF.R.S32.HI R7, RZ, 0x1f, R7 ;  /* 0x0000001fff077819 */ /* 0x000fe40000011407 */
[C---:B------:R-:W-:Y:S02]  /*05e0*/  LOP3.LUT R15, R13.reuse, 0xff, RZ, 0xc0, !PT ;  /* 0x000000ff0d0f7812 */ /* 0x040fe400078ec0ff */
[----:B------:R-:W-:Y:S02]  /*05f0*/  SEL R18, R14, R17, !P0 ;  /* 0x000000110e127207 */ /* 0x000fe40004000000 */
[----:B------:R-:W-:Y:S02]  /*0600*/  LOP3.LUT R16, R13, 0xff, RZ, 0xc, !PT ;  /* 0x000000ff0d107812 */ /* 0x000fe400078e0cff */
[----:B------:R-:W-:Y:S02]  /*0610*/  LOP3.LUT R12, R12, 0x3, R7, 0x78, !PT ;  /* 0x000000030c0c7812 */ /* 0x000fe400078e7807 */
[----:B------:R-:W-:-:S02]  /*0620*/  SEL R7, R18, R15, !P1 ;  /* 0x0000000f12077207 */ /* 0x000fc40004800000 */
[----:B------:R-:W-:Y:S01]  /*0630*/  @!P1 SEL R14, R15, R16, !P0 ;  /* 0x000000100f0e9207 */ /* 0x000fe20004000000 */
[----:B------:R-:W-:Y:S01]  /*0640*/  IMAD.SHL.U32 R11, R11, 0x80000, RZ ;  /* 0x000800000b0b7824 */ /* 0x000fe200078e00ff */
[----:B------:R-:W-:Y:S02]  /*0650*/  SHF.R.U32.HI R16, RZ, 0xc, R10 ;  /* 0x0000000cff107819 */ /* 0x000fe4000001160a */
[----:B------:R-:W-:Y:S02]  /*0660*/  LOP3.LUT P1, RZ, R7, 0x80, RZ, 0xc0, !PT ;  /* 0x0000008007ff7812 */ /* 0x000fe4000782c0ff */
[C---:B------:R-:W-:Y:S02]  /*0670*/  LOP3.LUT R10, R14.reuse, 0x7f, RZ, 0xc0, !PT ;  /* 0x0000007f0e0a7812 */ /* 0x040fe400078ec0ff */
[----:B------:R-:W-:Y:S01]  /*0680*/  SHF.R.S32.HI R11, RZ, 0x1f, R11 ;  /* 0x0000001fff0b7819 */ /* 0x000fe2000001140b */
[----:B------:R-:W-:Y:S01]  /*0690*/  IMAD.SHL.U32 R9, R9, 0x100000, RZ ;  /* 0x0010000009097824 */ /* 0x000fe200078e00ff */
[----:B------:R-:W-:-:S02]  /*06a0*/  LOP3.LUT P0, RZ, R14, 0x80, RZ, 0xc0, !PT ;  /* 0x000000800eff7812 */ /* 0x000fc4000780c0ff */
[----:B------:R-:W-:Y:S01]  /*06b0*/  LOP3.LUT R17, R10, 0x7f, RZ, 0x3c, !PT ;  /* 0x0000007f0a117812 */ /* 0x000fe200078e3cff */
[----:B------:R-:W-:Y:S01]  /*06c0*/  IMAD R18, R19, 0x4, R12 ;  /* 0x0000000413127824 */ /* 0x000fe200078e020c */
[----:B------:R-:W-:Y:S02]  /*06d0*/  LOP3.LUT R11, R16, 0x3, R11, 0x78, !PT ;  /* 0x00000003100b7812 */ /* 0x000fe400078e780b */
[----:B------:R-:W-:Y:S02]  /*06e0*/  SHF.R.U32.HI R12, RZ, 0xb, R8 ;  /* 0x0000000bff0c7819 */ /* 0x000fe40000011608 */
[C---:B------:R-:W-:Y:S02]  /*06f0*/  LOP3.LUT R15, R7.reuse, 0x7f, RZ, 0xc0, !PT ;  /* 0x0000007f070f7812 */ /* 0x040fe400078ec0ff */
[----:B------:R-:W-:Y:S02]  /*0700*/  SEL R8, R10, R17, !P0 ;  /* 0x000000110a087207 */ /* 0x000fe40004000000 */
[----:B------:R-:W-:-:S02]  /*0710*/  LOP3.LUT R16, R7, 0x7f, RZ, 0xc, !PT ;  /* 0x0000007f07107812 */ /* 0x000fc400078e0cff */
[----:B------:R-:W-:Y:S02]  /*0720*/  SHF.R.S32.HI R9, RZ, 0x1f, R9 ;  /* 0x0000001fff097819 */ /* 0x000fe40000011409 */
[----:B------:R-:W-:Y:S02]  /*0730*/  SEL R8, R8, R15, !P1 ;  /* 0x0000000f08087207 */ /* 0x000fe40004800000 */
[----:B------:R-:W-:Y:S01]  /*0740*/  @!P1 SEL R10, R15, R16, !P0 ;  /* 0x000000100f0a9207 */ /* 0x000fe20004000000 */
[----:B------:R-:W-:Y:S01]  /*0750*/  IMAD R11, R18, 0x4, R11 ;  /* 0x00000004120b7824 */ /* 0x000fe200078e020b */
[----:B------:R-:W-:Y:S02]  /*0760*/  LOP3.LUT R12, R12, 0x3, R9, 0x78, !PT ;  /* 0x000000030c0c7812 */ /* 0x000fe400078e7809 */
[----:B------:R-:W-:Y:S02]  /*0770*/  LOP3.LUT P1, RZ, R8, 0x40, RZ, 0xc0, !PT ;  /* 0x0000004008ff7812 */ /* 0x000fe4000782c0ff */
[C---:B------:R-:W-:Y:S01]  /*0780*/  LOP3.LUT R9, R10.reuse, 0x3f, RZ, 0xc0, !PT ;  /* 0x0000003f0a097812 */ /* 0x040fe200078ec0ff */
[----:B------:R-:W-:Y:S01]  /*0790*/  IMAD.SHL.U32 R5, R5, 0x200000, RZ ;  /* 0x0020000005057824 */ /* 0x000fe200078e00ff */
[----:B------:R-:W-:Y:S01]  /*07a0*/  LOP3.LUT P0, RZ, R10, 0x40, RZ, 0xc0, !PT ;  /* 0x000000400aff7812 */ /* 0x000fe2000780c0ff */
[----:B------:R-:W-:Y:S01]  /*07b0*/  IMAD R18, R11, 0x4, R12 ;  /* 0x000000040b127824 */ /* 0x000fe200078e020c */
[----:B------:R-:W-:-:S02]  /*07c0*/  LOP3.LUT R12, R9, 0x3f, RZ, 0x3c, !PT ;  /* 0x0000003f090c7812 */ /* 0x000fc400078e3cff */
[----:B------:R-:W-:Y:S02]  /*07d0*/  SHF.R.U32.HI R6, RZ, 0xa, R6 ;  /* 0x0000000aff067819 */ /* 0x000fe40000011606 */
[----:B------:R-:W-:Y:S02]  /*07e0*/  SHF.R.S32.HI R5, RZ, 0x1f, R5 ;  /* 0x0000001fff057819 */ /* 0x000fe40000011405 */
[----:B------:R-:W-:Y:S02]  /*07f0*/  SEL R16, R9, R12, !P0 ;  /* 0x0000000c09107207 */ /* 0x000fe40004000000 */
[C---:B------:R-:W-:Y:S02]  /*0800*/  LOP3.LUT R11, R8.reuse, 0x3f, RZ, 0xc0, !PT ;  /* 0x0000003f080b7812 */ /* 0x040fe400078ec0ff */
[----:B------:R-:W-:Y:S02]  /*0810*/  LOP3.LUT R12, R8, 0x3f, RZ, 0xc, !PT ;  /* 0x0000003f080c7812 */ /* 0x000fe400078e0cff */
[----:B------:R-:W-:Y:S01]  /*0820*/  LOP3.LUT R5, R6, 0x3, R5, 0x78, !PT ;  /* 0x0000000306057812 */ /* 0x000fe200078e7805 */
[----:B------:R-:W-:Y:S01]  /*0830*/  IMAD.SHL.U32 R6, R4, 0x400000, RZ ;  /* 0x0040000004067824 */ /* 0x000fe200078e00ff */
[----:B------:R-:W-:-:S02]  /*0840*/  SEL R4, R16, R11, !P1 ;  /* 0x0000000b10047207 */ /* 0x000fc40004800000 */
[----:B------:R-:W-:Y:S02]  /*0850*/  @!P1 SEL R9, R11, R12, !P0 ;  /* 0x0000000c0b099207 */ /* 0x000fe40004000000 */
[----:B------:R-:W-:Y:S02]  /*0860*/  SHF.R.U32.HI R11, RZ, 0x9, R3 ;  /* 0x00000009ff0b7819 */ /* 0x000fe40000011603 */
[----:B------:R-:W-:Y:S02]  /*0870*/  LOP3.LUT P1, RZ, R4, 0x20, RZ, 0xc0, !PT ;  /* 0x0000002004ff7812 */ /* 0x000fe4000782c0ff */
[C---:B------:R-:W-:Y:S02]  /*0880*/  LOP3.LUT R3, R9.reuse, 0x1f, RZ, 0xc0, !PT ;  /* 0x0000001f09037812 */ /* 0x040fe400078ec0ff */
[----:B------:R-:W-:Y:S02]  /*0890*/  SHF.R.S32.HI R6, RZ, 0x1f, R6 ;  /* 0x0000001fff067819 */ /* 0x000fe40000011406 */
[----:B------:R-:W-:-:S02]  /*08a0*/  LOP3.LUT P0, RZ, R9, 0x20, RZ, 0xc0, !PT ;  /* 0x0000002009ff7812 */ /* 0x000fc4000780c0ff */
[----:B------:R-:W-:Y:S01]  /*08b0*/  LOP3.LUT R16, R3, 0x1f, RZ, 0x3c, !PT ;  /* 0x0000001f03107812 */ /* 0x000fe200078e3cff */
[----:B------:R-:W-:Y:S01]  /*08c0*/  IMAD R15, R18, 0x4, R5 ;  /* 0x00000004120f7824 */ /* 0x000fe200078e0205 */
[----:B------:R-:W-:Y:S01]  /*08d0*/  LOP3.LUT R6, R11, 0x3, R6, 0x78, !PT ;  /* 0x000000030b067812 */ /* 0x000fe200078e7806 */
[----:B------:R-:W-:Y:S01]  /*08e0*/  IMAD.SHL.U32 R2, R2, 0x800000, RZ ;  /* 0x0080000002027824 */ /* 0x000fe200078e00ff */
[----:B------:R-:W-:Y:S02]  /*08f0*/  SEL R18, R3, R16, !P0 ;  /* 0x0000001003127207 */ /* 0x000fe40004000000 */
[C---:B------:R-:W-:Y:S02]  /*0900*/  LOP3.LUT R11, R4.reuse, 0x1f, RZ, 0xc0, !PT ;  /* 0x0000001f040b7812 */ /* 0x040fe400078ec0ff */
[----:B------:R-:W-:Y:S02]  /*0910*/  LOP3.LUT R16, R4, 0x1f, RZ, 0xc, !PT ;  /* 0x0000001f04107812 */ /* 0x000fe400078e0cff */
[----:B------:R-:W-:-:S02]  /*0920*/  SHF.R.U32.HI R12, RZ, 0x8, R13 ;  /* 0x00000008ff0c7819 */ /* 0x000fc4000001160d */
[----:B------:R-:W-:Y:S02]  /*0930*/  SHF.R.S32.HI R5, RZ, 0x1f, R2 ;  /* 0x0000001fff057819 */ /* 0x000fe40000011402 */
[----:B------:R-:W-:Y:S02]  /*0940*/  @!P1 SEL R3, R11, R16, !P0 ;  /* 0x000000100b039207 */ /* 0x000fe40004000000 */
[----:B------:R-:W-:Y:S02]  /*0950*/  SEL R2, R18, R11, !P1 ;  /* 0x0000000b12027207 */ /* 0x000fe40004800000 */
[----:B------:R-:W-:Y:S02]  /*0960*/  LOP3.LUT R12, R12, 0x3, R5, 0x78, !PT ;  /* 0x000000030c0c7812 */ /* 0x000fe400078e7805 */
[----:B------:R-:W-:Y:S01]  /*0970*/  LOP3.LUT R5, R3, 0xf, RZ, 0xc0, !PT ;  /* 0x0000000f03057812 */ /* 0x000fe200078ec0ff */
[----:B------:R-:W-:Y:S01]  /*0980*/  IMAD R15, R15, 0x4, R6 ;  /* 0x000000040f0f7824 */ /* 0x000fe200078e0206 */
[----:B------:R-:W-:Y:S01]  /*0990*/  LOP3.LUT P1, RZ, R2, 0x10, RZ, 0xc0, !PT ;  /* 0x0000001002ff7812 */ /* 0x000fe2000782c0ff */
[----:B------:R-:W-:Y:S01]  /*09a0*/  IMAD.SHL.U32 R14, R14, 0x1000000, RZ ;  /* 0x010000000e0e7824 */ /* 0x000fe200078e00ff */
[----:B------:R-:W-:-:S02]  /*09b0*/  LOP3.LUT P0, RZ, R3, 0x10, RZ, 0xc0, !PT ;  /* 0x0000001003ff7812 */ /* 0x000fc4000780c0ff */
[C---:B------:R-:W-:Y:S02]  /*09c0*/  LOP3.LUT R6, R5.reuse, 0xf, RZ, 0x3c, !PT ;  /* 0x0000000f05067812 */ /* 0x040fe400078e3cff */
[C---:B------:R-:W-:Y:S02]  /*09d0*/  LOP3.LUT R11, R2.reuse, 0xf, RZ, 0xc0, !PT ;  /* 0x0000000f020b7812 */ /* 0x040fe400078ec0ff */
[----:B------:R-:W-:Y:S01]  /*09e0*/  SEL R6, R5, R6, !P0 ;  /* 0x0000000605067207 */ /* 0x000fe20004000000 */
[----:B------:R-:W-:Y:S01]  /*09f0*/  IMAD R16, R15, 0x4, R12 ;  /* 0x000000040f107824 */ /* 0x000fe200078e020c */
[----:B------:R-:W-:Y:S02]  /*0a00*/  SHF.R.U32.HI R7, RZ, 0x7, R7 ;  /* 0x00000007ff077819 */ /* 0x000fe40000011607 */
[----:B------:R-:W-:Y:S02]  /*0a10*/  SHF.R.S32.HI R14, RZ, 0x1f, R14 ;  /* 0x0000001fff0e7819 */ /* 0x000fe4000001140e */
[----:B------:R-:W-:-:S02]  /*0a20*/  LOP3.LUT R12, R2, 0xf, RZ, 0xc, !PT ;  /* 0x0000000f020c7812 */ /* 0x000fc400078e0cff */
[----:B------:R-:W-:Y:S01]  /*0a30*/  SEL R6, R6, R11, !P1 ;  /* 0x0000000b06067207 */ /* 0x000fe20004800000 */
[----:B------:R-:W-:Y:S01]  /*0a40*/  IMAD.SHL.U32 R10, R10, 0x2000000, RZ ;  /* 0x020000000a0a7824 */ /* 0x000fe200078e00ff */
[----:B------:R-:W-:Y:S02]  /*0a50*/  LOP3.LUT R7, R7, 0x3, R14, 0x78, !PT ;  /* 0x0000000307077812 */ /* 0x000fe400078e780e */
[----:B------:R-:W-:Y:S02]  /*0a60*/  @!P1 SEL R5, R11, R12, !P0 ;  /* 0x0000000c0b059207 */ /* 0x000fe40004000000 */
[----:B------:R-:W-:Y:S01]  /*0a70*/  LOP3.LUT P1, RZ, R6, 0x8, RZ, 0xc0, !PT ;  /* 0x0000000806ff7812 */ /* 0x000fe2000782c0ff */
[----:B------:R-:W-:Y:S01]  /*0a80*/  IMAD R15, R16, 0x4, R7 ;  /* 0x00000004100f7824 */ /* 0x000fe200078e0207 */
[----:B------:R-:W-:Y:S02]  /*0a90*/  SHF.R.U32.HI R11, RZ, 0x6, R8 ;  /* 0x00000006ff0b7819 */ /* 0x000fe40000011608 */
[----:B------:R-:W-:-:S02]  /*0aa0*/  SHF.R.S32.HI R10, RZ, 0x1f, R10 ;  /* 0x0000001fff0a7819 */ /* 0x000fc4000001140a */
[----:B------:R-:W-:Y:S01]  /*0ab0*/  LOP3.LUT R7, R5, 0x7, RZ, 0xc0, !PT ;  /* 0x0000000705077812 */ /* 0x000fe200078ec0ff */
[----:B------:R-:W-:Y:S01]  /*0ac0*/  IMAD.SHL.U32 R9, R9, 0x4000000, RZ ;  /* 0x0400000009097824 */ /* 0x000fe200078e00ff */
[----:B------:R-:W-:Y:S02]  /*0ad0*/  LOP3.LUT R10, R11, 0x3, R10, 0x78, !PT ;  /* 0x000000030b0a7812 */ /* 0x000fe400078e780a */
[----:B------:R-:W-:Y:S02]  /*0ae0*/  LOP3.LUT P0, RZ, R5, 0x8, RZ, 0xc0, !PT ;  /* 0x0000000805ff7812 */ /* 0x000fe4000780c0ff */
[----:B------:R-:W-:Y:S02]  /*0af0*/  LOP3.LUT R12, R7, 0x7, RZ, 0x3c, !PT ;  /* 0x00000007070c7812 */ /* 0x000fe400078e3cff */
[C---:B------:R-:W-:Y:S02]  /*0b00*/  LOP3.LUT R8, R6.reuse, 0x7, RZ, 0xc0, !PT ;  /* 0x0000000706087812 */ /* 0x040fe400078ec0ff */
[----:B------:R-:W-:-:S02]  /*0b10*/  LOP3.LUT R11, R6, 0x7, RZ, 0xc, !PT ;  /* 0x00000007060b7812 */ /* 0x000fc400078e0cff */
[----:B------:R-:W-:Y:S02]  /*0b20*/  SHF.R.U32.HI R4, RZ, 0x5, R4 ;  /* 0x00000005ff047819 */ /* 0x000fe40000011604 */
[----:B------:R-:W-:Y:S02]  /*0b30*/  SHF.R.S32.HI R9, RZ, 0x1f, R9 ;  /* 0x0000001fff097819 */ /* 0x000fe40000011409 */
[----:B------:R-:W-:Y:S02]  /*0b40*/  SEL R13, R7, R12, !P0 ;  /* 0x0000000c070d7207 */ /* 0x000fe40004000000 */
[----:B------:R-:W-:Y:S02]  /*0b50*/  @!P1 SEL R7, R8, R11, !P0 ;  /* 0x0000000b08079207 */ /* 0x000fe40004000000 */
[----:B------:R-:W-:Y:S02]  /*0b60*/  LOP3.LUT R9, R4, 0x3, R9, 0x78, !PT ;  /* 0x0000000304097812 */ /* 0x000fe400078e7809 */
[----:B------:R-:W-:-:S02]  /*0b70*/  LOP3.LUT R4, R7, 0x3, RZ, 0xc0, !PT ;  /* 0x0000000307047812 */ /* 0x000fc400078ec0ff */
[----:B------:R-:W-:Y:S02]  /*0b80*/  SEL R13, R13, R8, !P1 ;  /* 0x000000080d0d7207 */ /* 0x000fe40004800000 */
[----:B------:R-:W-:Y:S02]  /*0b90*/  LOP3.LUT P0, RZ, R7, 0x4, RZ, 0xc0, !PT ;  /* 0x0000000407ff7812 */ /* 0x000fe4000780c0ff */
[C---:B------:R-:W-:Y:S01]  /*0ba0*/  LOP3.LUT R11, R4.reuse, 0x3, RZ, 0x3c, !PT ;  /* 0x00000003040b7812 */ /* 0x040fe200078e3cff */
[----:B------:R-:W-:Y:S01]  /*0bb0*/  IMAD.SHL.U32 R3, R3, 0x8000000, RZ ;  /* 0x0800000003037824 */ /* 0x000fe200078e00ff */
[----:B------:R-:W-:Y:S01]  /*0bc0*/  LOP3.LUT P1, RZ, R13, 0x4, RZ, 0xc0, !PT ;  /* 0x000000040dff7812 */ /* 0x000fe2000782c0ff */
[----:B------:R-:W-:Y:S01]  /*0bd0*/  IMAD R12, R15, 0x4, R10 ;  /* 0x000000040f0c7824 */ /* 0x000fe200078e020a */
[----:B------:R-:W-:Y:S02]  /*0be0*/  LOP3.LUT R10, R13, 0x3, RZ, 0xc0, !PT ;  /* 0x000000030d0a7812 */ /* 0x000fe400078ec0ff */
[----:B------:R-:W-:-:S02]  /*0bf0*/  SEL R11, R4, R11, !P0 ;  /* 0x0000000b040b7207 */ /* 0x000fc40004000000 */
[----:B------:R-:W-:Y:S02]  /*0c00*/  SHF.R.U32.HI R2, RZ, 0x4, R2 ;  /* 0x00000004ff027819 */ /* 0x000fe40000011602 */
[----:B------:R-:W-:Y:S02]  /*0c10*/  SHF.R.S32.HI R3, RZ, 0x1f, R3 ;  /* 0x0000001fff037819 */ /* 0x000fe40000011403 */
[----:B------:R-:W-:Y:S02]  /*0c20*/  SEL R8, R11, R10, !P1 ;  /* 0x0000000a0b087207 */ /* 0x000fe40004800000 */
[----:B------:R-:W-:Y:S01]  /*0c30*/  LOP3.LUT R2, R2, 0x3, R3, 0x78, !PT ;  /* 0x0000000302027812 */ /* 0x000fe200078e7803 */
[----:B------:R-:W-:Y:S01]  /*0c40*/  IMAD.SHL.U32 R5, R5, 0x10000000, RZ ;  /* 0x1000000005057824 */ /* 0x000fe200078e00ff */
[----:B------:R-:W-:Y:S02]  /*0c50*/  LOP3.LUT R3, R13, 0x3, RZ, 0xc, !PT ;  /* 0x000000030d037812 */ /* 0x000fe400078e0cff */
[----:B------:R-:W-:-:S02]  /*0c60*/  LOP3.LUT P2, RZ, R8, 0x2, RZ, 0xc0, !PT ;  /* 0x0000000208ff7812 */ /* 0x000fc4000784c0ff */
[----:B------:R-:W-:Y:S01]  /*0c70*/  @!P1 SEL R4, R10, R3, !P0 ;  /* 0x000000030a049207 */ /* 0x000fe20004000000 */
[----:B------:R-:W-:Y:S01]  /*0c80*/  IMAD R9, R12, 0x4, R9 ;  /* 0x000000040c097824 */ /* 0x000fe200078e0209 */
[----:B------:R-:W-:Y:S02]  /*0c90*/  SHF.R.U32.HI R6, RZ, 0x3, R6 ;  /* 0x00000003ff067819 */ /* 0x000fe40000011606 */
[----:B------:R-:W-:Y:S02]  /*0ca0*/  SHF.R.S32.HI R5, RZ, 0x1f, R5 ;  /* 0x0000001fff057819 */ /* 0x000fe40000011405 */
[----:B------:R-:W-:Y:S01]  /*0cb0*/  SHF.R.U32.HI R11, RZ, 0x1, R4 ;  /* 0x00000001ff0b7819 */ /* 0x000fe20000011604 */
[----:B------:R-:W-:Y:S01]  /*0cc0*/  IMAD R12, R9, 0x4, R2 ;  /* 0x00000004090c7824 */ /* 0x000fe200078e0202 */
[----:B------:R-:W-:Y:S01]  /*0cd0*/  LOP3.LUT R5, R6, 0x3, R5, 0x78, !PT ;  /* 0x0000000306057812 */ /* 0x000fe200078e7805 */
[----:B------:R-:W-:Y:S01]  /*0ce0*/  IMAD.SHL.U32 R7, R7, 0x20000000, RZ ;  /* 0x2000000007077824 */ /* 0x000fe200078e00ff */
[----:B------:R-:W-:Y:S01]  /*0cf0*/  SHF.R.U32.HI R6, RZ, 0x2, R13 ;  /* 0x00000002ff067819 */ /* 0x000fe2000001160d */
[----:B------:R-:W0:Y:S01]  /*0d00*/  LDC.64 R2, c[0x0][0x390] ;  /* 0x0000e400ff027b82 */ /* 0x000e220000000a00 */
[C---:B------:R-:W-:Y:S01]  /*0d10*/  IMAD.SHL.U32 R9, R4.reuse, 0x40000000, RZ ;  /* 0x4000000004097824 */ /* 0x040fe200078e00ff */
[----:B------:R-:W-:-:S02]  /*0d20*/  LOP3.LUT R13, R4, R11, RZ, 0x3c, !PT ;  /* 0x0000000b040d7212 */ /* 0x000fc400078e3cff */
[----:B------:R-:W-:Y:S01]  /*0d30*/  @!P2 LOP3.LUT R4, R8, R11, RZ, 0x3c, !PT ;  /* 0x0000000b0804a212 */ /* 0x000fe200078e3cff */
[----:B------:R-:W-:Y:S01]  /*0d40*/  IMAD R11, R12, 0x4, R5 ;  /* 0x000000040c0b7824 */ /* 0x000fe200078e0205 */
[----:B------:R-:W-:Y:S02]  /*0d50*/  SHF.R.S32.HI R7, RZ, 0x1f, R7 ;  /* 0x0000001fff077819 */ /* 0x000fe40000011407 */
[----:B------:R-:W-:Y:S02]  /*0d60*/  LOP3.LUT R5, R4, 0x1, RZ, 0xc0, !PT ;  /* 0x0000000104057812 */ /* 0x000fe400078ec0ff */
[----:B------:R-:W-:Y:S02]  /*0d70*/  LOP3.LUT R6, R6, 0x3, R7, 0x78, !PT ;  /* 0x0000000306067812 */ /* 0x000fe400078e7807 */
[----:B------:R-:W-:Y:S01]  /*0d80*/  SHF.R.U32.HI R4, RZ, 0x1, R8 ;  /* 0x00000001ff047819 */ /* 0x000fe20000011608 */
[----:B------:R-:W-:Y:S01]  /*0d90*/  IMAD.MOV R5, RZ, RZ, -R5 ;  /* 0x000000ffff057224 */ /* 0x000fe200078e0a05 */
[----:B------:R-:W-:Y:S01]  /*0da0*/  SHF.R.S32.HI R9, RZ, 0x1f, R9 ;  /* 0x0000001fff097819 */ /* 0x000fe20000011409 */
[----:B------:R-:W-:Y:S01]  /*0db0*/  IMAD R11, R11, 0x4, R6 ;  /* 0x000000040b0b7824 */ /* 0x000fe200078e0206 */
[----:B------:R-:W-:-:S02]  /*0dc0*/  SEL R13, R13, R8, !P2 ;  /* 0x000000080d0d7207 */ /* 0x000fc40005000000 */
[----:B------:R-:W-:Y:S02]  /*0dd0*/  LOP3.LUT R4, R4, 0x3, R9, 0x78, !PT ;  /* 0x0000000304047812 */ /* 0x000fe400078e7809 */
[----:B------:R-:W-:-:S03]  /*0de0*/  LOP3.LUT R6, R5, 0x3, RZ, 0xc0, !PT ;  /* 0x0000000305067812 */ /* 0x000fc600078ec0ff */
[----:B------:R-:W-:Y:S01]  /*0df0*/  IMAD R5, R11, 0x4, R4 ;  /* 0x000000040b057824 */ /* 0x000fe200078e0204 */
[----:B------:R-:W-:Y:S01]  /*0e00*/  LOP3.LUT R6, R6, 0x1, R13, 0x78, !PT ;  /* 0x0000000106067812 */ /* 0x000fe200078e780d */
[----:B0-----:R-:W-:-:S04]  /*0e10*/  IMAD.WIDE R2, R0, 0x4, R2 ;  /* 0x0000000400027825 */ /* 0x001fc800078e0202 */
[----:B------:R-:W-:-:S05]  /*0e20*/  IMAD.U32 R5, R5, 0x4, R6 ;  /* 0x0000000405057824 */ /* 0x000fca00078e0006 */
[----:B------:R-:W-:Y:S01]  /*0e30*/  STG.E desc[UR4][R2.64], R5 ;  /* 0x0000000502007986 */ /* 0x000fe2000c101904 */
[----:B------:R-:W-:Y:S05]  /*0e40*/  EXIT ;  /* 0x000000000000794d */ /* 0x000fea0003800000 */
.L_x_17:
        /* <DEDUP_REMOVED lines=11> */
.L_x_20:


//--------------------- .nv.shared.reserved.0     --------------------------
	.section	.nv.shared.reserved.0,"aw",@nobits
	.weak		__nv_reservedSMEM_offset_0_alias
	.size		__nv_reservedSMEM_offset_0_alias, 0, 64
	.other		__nv_reservedSMEM_offset_0_alias,@"STO_CUDA_RESERVED_SHARED STV_DEFAULT"
__nv_reservedSMEM_offset_0_alias:
	.zero		0
	.zero		64


//--------------------- .nv.constant0._ZN5glisa18zorderEncodeKernelEPKjS1_Pji --------------------------
	.section	.nv.constant0._ZN5glisa18zorderEncodeKernelEPKjS1_Pji,"a",@progbits
	.sectionflags	@""
	.align	4
.nv.constant0._ZN5glisa18zorderEncodeKernelEPKjS1_Pji:
	.zero		924


//--------------------- .nv.constant0._ZN5glisa19hilbertDecodeKernelEPKjPjS2_i --------------------------
	.section	.nv.constant0._ZN5glisa19hilbertDecodeKernelEPKjPjS2_i,"a",@progbits
	.sectionflags	@""
	.align	4
.nv.constant0._ZN5glisa19hilbertDecodeKernelEPKjPjS2_i:
	.zero		924


//--------------------- .nv.constant0._ZN5glisa19hilbertEncodeKernelEPKjS1_Pji --------------------------
	.section	.nv.constant0._ZN5glisa19hilbertEncodeKernelEPKjS1_Pji,"a",@progbits
	.sectionflags	@""
	.align	4
.nv.constant0._ZN5glisa19hilbertEncodeKernelEPKjS1_Pji:
	.zero		924


//--------------------- SYMBOLS --------------------------

	.type		.nv.reservedSmem.offset0,@object
	.size		.nv.reservedSmem.offset0,0x4
